	.target	sm_90a

	.elftype	@"ET_EXEC"


//--------------------- .note.nv.tkinfo           --------------------------
	.section	.note.nv.tkinfo,"",@"SHT_NOTE"
	.sectionflags	@"SHF_NOTE_NV_TKINFO"
	.tkinfo
        /*0018*/ 	.word	0x00000002
        /*0030*/ 	.string	""
        /*0030*/ 	.string	"ptxas"
        /*0030*/ 	.string	"Cuda compilation tools, release 13.0, V13.0.88"
        /*0030*/ 	.string	"Build cuda_13.0.r13.0/compiler.36424714_0"
        /*0030*/ 	.string	"-arch sm_90a -m 64 "



//--------------------- .note.nv.cuinfo           --------------------------
	.section	.note.nv.cuinfo,"",@"SHT_NOTE"
	.sectionflags	@"SHF_NOTE_NV_CUINFO"
        /*0018*/ 	.short	0x0002
        /*001a*/ 	.short	0x005a
        /*001c*/ 	.short	0x0082
	.zero		2


//--------------------- .nv.info                  --------------------------
	.section	.nv.info,"",@"SHT_CUDA_INFO"
	.align	4


	//----- nvinfo : EIATTR_REGCOUNT
	.align		4
        /*0000*/ 	.byte	0x04, 0x2f
        /*0002*/ 	.short	(.L_15 - .L_14)
	.align		4
.L_14:
        /*0004*/ 	.word	index@(_ZN7cutlass13device_kernelINS_4gemm6kernel13GemmUniversalIN4cute5tupleIJiiiiEEENS1_10collective13CollectiveMmaINS1_34MainloopSm90TmaGmmaWarpSpecializedILi7ENS5_IJNS4_1CILi2EEESB_NSA_ILi1EEEEEENS1_32KernelTmaWarpSpecializedPingpongEEENS5_IJNSA_ILi64EEESG_NSA_ILi128EEEEEENS_6half_tENS5_IJlSC_lEEESJ_SK_NS4_8TiledMMAINS4_8MMA_AtomIJNS4_4SM904GMMA25MMA_64x64x16_F32F16F16_SSILNSO_5MajorE0ELSQ_0ELNSO_7ScaleInE1ELSR_1EEEEEENS4_6LayoutINS5_IJSC_SC_SC_EEENS5_IJNSA_ILi0EEESW_SW_EEEEENS5_IJNS4_10UnderscoreESZ_SZ_EEEEENS4_23SM90_TMA_LOAD_MULTICASTENS4_14ComposedLayoutINS4_7SwizzleILi3ELi4ELi3EEENS4_18smem_ptr_flag_bitsILi16EEENSU_INS5_IJNSA_ILi8EEESG_EEENS5_IJSG_SC_EEEEEEEvNS4_8identityES12_S1C_vS1D_EENS_8epilogue10collective6detail29Sm90TmaWarpSpecializedAdapterINS1G_15DefaultEpilogueISJ_SK_SK_NS1F_6thread17LinearCombinationISJ_Li1EffLNS1K_9ScaleType4KindE0ELNS_15FloatRoundStyleE2ESJ_EENS1_15EpilogueDefaultEEEEEvvEEEEvNT_6ParamsE)
        /*0008*/ 	.word	0x000000a8


	//----- nvinfo : EIATTR_FRAME_SIZE
	.align		4
.L_15:
        /*000c*/ 	.byte	0x04, 0x11
        /*000e*/ 	.short	(.L_17 - .L_16)
	.align		4
.L_16:
        /*0010*/ 	.word	index@(_ZN7cutlass13device_kernelINS_4gemm6kernel13GemmUniversalIN4cute5tupleIJiiiiEEENS1_10collective13CollectiveMmaINS1_34MainloopSm90TmaGmmaWarpSpecializedILi7ENS5_IJNS4_1CILi2EEESB_NSA_ILi1EEEEEENS1_32KernelTmaWarpSpecializedPingpongEEENS5_IJNSA_ILi64EEESG_NSA_ILi128EEEEEENS_6half_tENS5_IJlSC_lEEESJ_SK_NS4_8TiledMMAINS4_8MMA_AtomIJNS4_4SM904GMMA25MMA_64x64x16_F32F16F16_SSILNSO_5MajorE0ELSQ_0ELNSO_7ScaleInE1ELSR_1EEEEEENS4_6LayoutINS5_IJSC_SC_SC_EEENS5_IJNSA_ILi0EEESW_SW_EEEEENS5_IJNS4_10UnderscoreESZ_SZ_EEEEENS4_23SM90_TMA_LOAD_MULTICASTENS4_14ComposedLayoutINS4_7SwizzleILi3ELi4ELi3EEENS4_18smem_ptr_flag_bitsILi16EEENSU_INS5_IJNSA_ILi8EEESG_EEENS5_IJSG_SC_EEEEEEEvNS4_8identityES12_S1C_vS1D_EENS_8epilogue10collective6detail29Sm90TmaWarpSpecializedAdapterINS1G_15DefaultEpilogueISJ_SK_SK_NS1F_6thread17LinearCombinationISJ_Li1EffLNS1K_9ScaleType4KindE0ELNS_15FloatRoundStyleE2ESJ_EENS1_15EpilogueDefaultEEEEEvvEEEEvNT_6ParamsE)
        /*0014*/ 	.word	0x00000008


	//----- nvinfo : EIATTR_MIN_STACK_SIZE
	.align		4
.L_17:
        /*0018*/ 	.byte	0x04, 0x12
        /*001a*/ 	.short	(.L_19 - .L_18)
	.align		4
.L_18:
        /*001c*/ 	.word	index@(_ZN7cutlass13device_kernelINS_4gemm6kernel13GemmUniversalIN4cute5tupleIJiiiiEEENS1_10collective13CollectiveMmaINS1_34MainloopSm90TmaGmmaWarpSpecializedILi7ENS5_IJNS4_1CILi2EEESB_NSA_ILi1EEEEEENS1_32KernelTmaWarpSpecializedPingpongEEENS5_IJNSA_ILi64EEESG_NSA_ILi128EEEEEENS_6half_tENS5_IJlSC_lEEESJ_SK_NS4_8TiledMMAINS4_8MMA_AtomIJNS4_4SM904GMMA25MMA_64x64x16_F32F16F16_SSILNSO_5MajorE0ELSQ_0ELNSO_7ScaleInE1ELSR_1EEEEEENS4_6LayoutINS5_IJSC_SC_SC_EEENS5_IJNSA_ILi0EEESW_SW_EEEEENS5_IJNS4_10UnderscoreESZ_SZ_EEEEENS4_23SM90_TMA_LOAD_MULTICASTENS4_14ComposedLayoutINS4_7SwizzleILi3ELi4ELi3EEENS4_18smem_ptr_flag_bitsILi16EEENSU_INS5_IJNSA_ILi8EEESG_EEENS5_IJSG_SC_EEEEEEEvNS4_8identityES12_S1C_vS1D_EENS_8epilogue10collective6detail29Sm90TmaWarpSpecializedAdapterINS1G_15DefaultEpilogueISJ_SK_SK_NS1F_6thread17LinearCombinationISJ_Li1EffLNS1K_9ScaleType4KindE0ELNS_15FloatRoundStyleE2ESJ_EENS1_15EpilogueDefaultEEEEEvvEEEEvNT_6ParamsE)
        /*0020*/ 	.word	0x00000008
.L_19:


//--------------------- .nv.compat                --------------------------
	.section	.nv.compat,"",@"SHT_CUDA_COMPAT_INFO"
	.align	4
        /*0000*/ 	.byte	0x02, 0x09, 0x01, 0x00, 0x02, 0x02, 0x04, 0x00, 0x02, 0x05, 0x05, 0x00, 0x03, 0x07, 0x01, 0x01
        /*0010*/ 	.byte	0x02, 0x03, 0x01, 0x00, 0x02, 0x06, 0x01, 0x00, 0x04, 0x0b, 0x08, 0x00, 0x00, 0x00, 0x00, 0x00
        /*0020*/ 	.byte	0x00, 0x00, 0x00, 0x00


//--------------------- .nv.info._ZN7cutlass13device_kernelINS_4gemm6kernel13GemmUniversalIN4cute5tupleIJiiiiEEENS1_10collective13CollectiveMmaINS1_34MainloopSm90TmaGmmaWarpSpecializedILi7ENS5_IJNS4_1CILi2EEESB_NSA_ILi1EEEEEENS1_32KernelTmaWarpSpecializedPingpongEEENS5_IJNSA_ILi64EEESG_NSA_ILi128EEEEEENS_6half_tENS5_IJlSC_lEEESJ_SK_NS4_8TiledMMAINS4_8MMA_AtomIJNS4_4SM904GMMA25MMA_64x64x16_F32F16F16_SSILNSO_5MajorE0ELSQ_0ELNSO_7ScaleInE1ELSR_1EEEEEENS4_6LayoutINS5_IJSC_SC_SC_EEENS5_IJNSA_ILi0EEESW_SW_EEEEENS5_IJNS4_10UnderscoreESZ_SZ_EEEEENS4_23SM90_TMA_LOAD_MULTICASTENS4_14ComposedLayoutINS4_7SwizzleILi3ELi4ELi3EEENS4_18smem_ptr_flag_bitsILi16EEENSU_INS5_IJNSA_ILi8EEESG_EEENS5_IJSG_SC_EEEEEEEvNS4_8identityES12_S1C_vS1D_EENS_8epilogue10collective6detail29Sm90TmaWarpSpecializedAdapterINS1G_15DefaultEpilogueISJ_SK_SK_NS1F_6thread17LinearCombinationISJ_Li1EffLNS1K_9ScaleType4KindE0ELNS_15FloatRoundStyleE2ESJ_EENS1_15EpilogueDefaultEEEEEvvEEEEvNT_6ParamsE --------------------------
	.section	.nv.info._ZN7cutlass13device_kernelINS_4gemm6kernel13GemmUniversalIN4cute5tupleIJiiiiEEENS1_10collective13CollectiveMmaINS1_34MainloopSm90TmaGmmaWarpSpecializedILi7ENS5_IJNS4_1CILi2EEESB_NSA_ILi1EEEEEENS1_32KernelTmaWarpSpecializedPingpongEEENS5_IJNSA_ILi64EEESG_NSA_ILi128EEEEEENS_6half_tENS5_IJlSC_lEEESJ_SK_NS4_8TiledMMAINS4_8MMA_AtomIJNS4_4SM904GMMA25MMA_64x64x16_F32F16F16_SSILNSO_5MajorE0ELSQ_0ELNSO_7ScaleInE1ELSR_1EEEEEENS4_6LayoutINS5_IJSC_SC_SC_EEENS5_IJNSA_ILi0EEESW_SW_EEEEENS5_IJNS4_10UnderscoreESZ_SZ_EEEEENS4_23SM90_TMA_LOAD_MULTICASTENS4_14ComposedLayoutINS4_7SwizzleILi3ELi4ELi3EEENS4_18smem_ptr_flag_bitsILi16EEENSU_INS5_IJNSA_ILi8EEESG_EEENS5_IJSG_SC_EEEEEEEvNS4_8identityES12_S1C_vS1D_EENS_8epilogue10collective6detail29Sm90TmaWarpSpecializedAdapterINS1G_15DefaultEpilogueISJ_SK_SK_NS1F_6thread17LinearCombinationISJ_Li1EffLNS1K_9ScaleType4KindE0ELNS_15FloatRoundStyleE2ESJ_EENS1_15EpilogueDefaultEEEEEvvEEEEvNT_6ParamsE,"",@"SHT_CUDA_INFO"
	.sectionflags	@""
	.align	4


	//----- nvinfo : EIATTR_CUDA_API_VERSION
	.align		4
        /*0000*/ 	.byte	0x04, 0x37
        /*0002*/ 	.short	(.L_21 - .L_20)
.L_20:
        /*0004*/ 	.word	0x00000082


	//----- nvinfo : EIATTR_KPARAM_INFO
	.align		4
.L_21:
        /*0008*/ 	.byte	0x04, 0x17
        /*000a*/ 	.short	(.L_23 - .L_22)
.L_22:
        /*000c*/ 	.word	0x00000000
        /*0010*/ 	.short	0x0000
        /*0012*/ 	.short	0x0070
        /*0014*/ 	.byte	0x00, 0xf0, 0x01, 0x10


	//----- nvinfo : EIATTR_SPARSE_MMA_MASK
	.align		4
.L_23:
        /*0018*/ 	.byte	0x03, 0x50
        /*001a*/ 	.short	0x0000


	//----- nvinfo : EIATTR_MAXREG_COUNT
	.align		4
        /*001c*/ 	.byte	0x03, 0x1b
        /*001e*/ 	.short	0x00a8


	//----- nvinfo : EIATTR_NUM_BARRIERS
	.align		4
        /*0020*/ 	.byte	0x02, 0x4c
        /*0022*/ 	.byte	0x01
	.zero		1


	//----- nvinfo : EIATTR_EXTERNS
	.align		4
        /*0024*/ 	.byte	0x04, 0x0f
        /*0026*/ 	.short	(.L_25 - .L_24)


	//   ....[0]....
	.align		4
.L_24:
        /*0028*/ 	.word	index@(__assertfail)


	//----- nvinfo : EIATTR_ANNOTATIONS
	.align		4
.L_25:
        /*002c*/ 	.byte	0x04, 0x55
        /*002e*/ 	.short	(.L_27 - .L_26)


	//   ....[0]....
.L_26:
        /*0030*/ 	.word	0x00000001
        /*0034*/ 	.byte	0x10, 0x0e, 0x00, 0x00, 0x01, 0x00, 0x00, 0x00, 0xe0, 0x14, 0x00, 0x00, 0x01, 0x00, 0x00, 0x00
        /*0044*/ 	.byte	0xb0, 0x49, 0x00, 0x00, 0x01, 0x00, 0x00, 0x00, 0xb0, 0x57, 0x00, 0x00


	//----- nvinfo : EIATTR_MERCURY_ISA_VERSION
	.align		4
.L_27:
        /*0050*/ 	.byte	0x03, 0x5f
        /*0052*/ 	.short	0x0101


	//----- nvinfo : EIATTR_INT_WARP_WIDE_INSTR_OFFSETS
	.align		4
        /*0054*/ 	.byte	0x04, 0x31
        /*0056*/ 	.short	(.L_29 - .L_28)


	//   ....[0]....
.L_28:
        /*0058*/ 	.word	0x00000550


	//   ....[1]....
        /*005c*/ 	.word	0x00000570


	//   ....[2]....
        /*0060*/ 	.word	0x00000590


	//   ....[3]....
        /*0064*/ 	.word	0x00000650


	//   ....[4]....
        /*0068*/ 	.word	0x00000670


	//   ....[5]....
        /*006c*/ 	.word	0x000006d0


	//   ....[6]....
        /*0070*/ 	.word	0x000007e0


	//   ....[7]....
        /*0074*/ 	.word	0x00000810


	//----- nvinfo : EIATTR_COOP_GROUP_MASK_REGIDS
	.align		4
.L_29:
        /*0078*/ 	.byte	0x04, 0x29
        /*007a*/ 	.short	(.L_31 - .L_30)


	//   ....[0]....
.L_30:
        /*007c*/ 	.word	0xffffffff


	//   ....[1]....
        /*0080*/ 	.word	0xffffffff


	//   ....[2]....
        /*0084*/ 	.word	0xffffffff


	//   ....[3]....
        /*0088*/ 	.word	0xffffffff


	//   ....[4]....
        /*008c*/ 	.word	0xffffffff


	//   ....[5]....
        /*0090*/ 	.word	0xffffffff


	//   ....[6]....
        /*0094*/ 	.word	0xffffffff


	//----- nvinfo : EIATTR_COOP_GROUP_INSTR_OFFSETS
	.align		4
.L_31:
        /*0098*/ 	.byte	0x04, 0x28
        /*009a*/ 	.short	(.L_33 - .L_32)


	//   ....[0]....
.L_32:
        /*009c*/ 	.word	0x00000070


	//   ....[1]....
        /*00a0*/ 	.word	0x00000080


	//   ....[2]....
        /*00a4*/ 	.word	0x00000140


	//   ....[3]....
        /*00a8*/ 	.word	0x00000330


	//   ....[4]....
        /*00ac*/ 	.word	0x00000370


	//   ....[5]....
        /*00b0*/ 	.word	0x000003f0


	//   ....[6]....
        /*00b4*/ 	.word	0x000009c0


	//----- nvinfo : EIATTR_REG_RECONFIG
	.align		4
.L_33:
        /*00b8*/ 	.byte	0x01, 0x54
	.zero		2


	//----- nvinfo : EIATTR_SYSCALL_OFFSETS
	.align		4
        /*00bc*/ 	.byte	0x04, 0x46
        /*00be*/ 	.short	(.L_35 - .L_34)


	//   ....[0]....
.L_34:
        /*00c0*/ 	.word	0x000019d0


	//----- nvinfo : EIATTR_MBARRIER_INSTR_OFFSETS
	.align		4
.L_35:
        /*00c4*/ 	.byte	0x04, 0x39
        /*00c6*/ 	.short	(.L_37 - .L_36)


	//   ....[0]....
.L_36:
        /*00c8*/ 	.word	0x00000240
        /*00cc*/ 	.word	0x000000ff
        /*00d0*/ 	.word	0x00000000
        /*00d4*/ 	.short	0x0100
        /*00d6*/ 	.byte	0x08
	.zero		1


	//   ....[1]....
        /*00d8*/ 	.word	0x00000250
        /*00dc*/ 	.word	0x000000ff
        /*00e0*/ 	.word	0x00000038
        /*00e4*/ 	.short	0x0100
        /*00e6*/ 	.byte	0x08
	.zero		1


	//   ....[2]....
        /*00e8*/ 	.word	0x00000260
        /*00ec*/ 	.word	0x000000ff
        /*00f0*/ 	.word	0x00000008
        /*00f4*/ 	.short	0x0100
        /*00f6*/ 	.byte	0x08
	.zero		1


	//   ....[3]....
        /*00f8*/ 	.word	0x00000270
        /*00fc*/ 	.word	0x000000ff
        /*0100*/ 	.word	0x00000040
        /*0104*/ 	.short	0x0100
        /*0106*/ 	.byte	0x08
	.zero		1


	//   ....[4]....
        /*0108*/ 	.word	0x00000280
        /*010c*/ 	.word	0x000000ff
        /*0110*/ 	.word	0x00000010
        /*0114*/ 	.short	0x0100
        /*0116*/ 	.byte	0x08
	.zero		1


	//   ....[5]....
        /*0118*/ 	.word	0x00000290
        /*011c*/ 	.word	0x000000ff
        /*0120*/ 	.word	0x00000048
        /*0124*/ 	.short	0x0100
        /*0126*/ 	.byte	0x08
	.zero		1


	//   ....[6]....
        /*0128*/ 	.word	0x000002a0
        /*012c*/ 	.word	0x000000ff
        /*0130*/ 	.word	0x00000018
        /*0134*/ 	.short	0x0100
        /*0136*/ 	.byte	0x08
	.zero		1


	//   ....[7]....
        /*0138*/ 	.word	0x000002b0
        /*013c*/ 	.word	0x000000ff
        /*0140*/ 	.word	0x00000050
        /*0144*/ 	.short	0x0100
        /*0146*/ 	.byte	0x08
	.zero		1


	//   ....[8]....
        /*0148*/ 	.word	0x000002c0
        /*014c*/ 	.word	0x000000ff
        /*0150*/ 	.word	0x00000020
        /*0154*/ 	.short	0x0100
        /*0156*/ 	.byte	0x08
	.zero		1


	//   ....[9]....
        /*0158*/ 	.word	0x000002d0
        /*015c*/ 	.word	0x000000ff
        /*0160*/ 	.word	0x00000058
        /*0164*/ 	.short	0x0100
        /*0166*/ 	.byte	0x08
	.zero		1


	//   ....[10]....
        /*0168*/ 	.word	0x000002e0
        /*016c*/ 	.word	0x000000ff
        /*0170*/ 	.word	0x00000028
        /*0174*/ 	.short	0x0100
        /*0176*/ 	.byte	0x08
	.zero		1


	//   ....[11]....
        /*0178*/ 	.word	0x000002f0
        /*017c*/ 	.word	0x000000ff
        /*0180*/ 	.word	0x00000060
        /*0184*/ 	.short	0x0100
        /*0186*/ 	.byte	0x08
	.zero		1


	//   ....[12]....
        /*0188*/ 	.word	0x00000300
        /*018c*/ 	.word	0x000000ff
        /*0190*/ 	.word	0x00000030
        /*0194*/ 	.short	0x0100
        /*0196*/ 	.byte	0x08
	.zero		1


	//   ....[13]....
        /*0198*/ 	.word	0x00000310
        /*019c*/ 	.word	0x000000ff
        /*01a0*/ 	.word	0x00000068
        /*01a4*/ 	.short	0x0100
        /*01a6*/ 	.byte	0x08
	.zero		1


	//   ....[14]....
        /*01a8*/ 	.word	0x00000860
        /*01ac*/ 	.word	0x000000ff
        /*01b0*/ 	.word	0x000000a0
        /*01b4*/ 	.short	0x0100
        /*01b6*/ 	.byte	0x08
	.zero		1


	//   ....[15]....
        /*01b8*/ 	.word	0x000008f0
        /*01bc*/ 	.word	0x000000ff
        /*01c0*/ 	.word	0x000000a8
        /*01c4*/ 	.short	0x0100
        /*01c6*/ 	.byte	0x08
	.zero		1


	//   ....[16]....
        /*01c8*/ 	.word	0x00000940
        /*01cc*/ 	.word	0x000000ff
        /*01d0*/ 	.word	0x00000080
        /*01d4*/ 	.short	0x0100
        /*01d6*/ 	.byte	0x09
	.zero		1


	//   ....[17]....
        /*01d8*/ 	.word	0x00000950
        /*01dc*/ 	.word	0x000000ff
        /*01e0*/ 	.word	0x00000088
        /*01e4*/ 	.short	0x0100
        /*01e6*/ 	.byte	0x09
	.zero		1


	//   ....[18]....
        /*01e8*/ 	.word	0x00000960
        /*01ec*/ 	.word	0x000000ff
        /*01f0*/ 	.word	0x00000090
        /*01f4*/ 	.short	0x0100
        /*01f6*/ 	.byte	0x09
	.zero		1


	//   ....[19]....
        /*01f8*/ 	.word	0x00000970
        /*01fc*/ 	.word	0x000000ff
        /*0200*/ 	.word	0x00000098
        /*0204*/ 	.short	0x0100
        /*0206*/ 	.byte	0x09
	.zero		1


	//   ....[20]....
        /*0208*/ 	.word	0x00001890
        /*020c*/ 	.word	0x000000ff
        /*0210*/ 	.word	0xfffffff8
        /*0214*/ 	.short	0x010a
        /*0216*/ 	.byte	0x2b
	.zero		1


	//   ....[21]....
        /*0218*/ 	.word	0x00001a50
        /*021c*/ 	.word	0x00000003
        /*0220*/ 	.word	0x00000000
        /*0224*/ 	.short	0x010a
        /*0226*/ 	.byte	0x3f
	.zero		1


	//   ....[22]....
        /*0228*/ 	.word	0x00001a90
        /*022c*/ 	.word	0x00000003
        /*0230*/ 	.word	0x00000000
        /*0234*/ 	.short	0x010a
        /*0236*/ 	.byte	0x3f
	.zero		1


	//   ....[23]....
        /*0238*/ 	.word	0x00001f50
        /*023c*/ 	.word	0x000000ff
        /*0240*/ 	.word	0x00000000
        /*0244*/ 	.short	0x010a
        /*0246*/ 	.byte	0x04
	.zero		1


	//   ....[24]....
        /*0248*/ 	.word	0x00001f90
        /*024c*/ 	.word	0x000000ff
        /*0250*/ 	.word	0x00000000
        /*0254*/ 	.short	0x010a
        /*0256*/ 	.byte	0x04
	.zero		1


	//   ....[25]....
        /*0258*/ 	.word	0x000023b0
        /*025c*/ 	.word	0x00000005
        /*0260*/ 	.word	0x00000000
        /*0264*/ 	.short	0x0101
        /*0266*/ 	.byte	0x3f
	.zero		1


	//   ....[26]....
        /*0268*/ 	.word	0x000024c0
        /*026c*/ 	.word	0x00000003
        /*0270*/ 	.word	0x00000000
        /*0274*/ 	.short	0x0101
        /*0276*/ 	.byte	0x30
	.zero		1


	//   ....[27]....
        /*0278*/ 	.word	0x000025f0
        /*027c*/ 	.word	0x00000000
        /*0280*/ 	.word	0x00000000
        /*0284*/ 	.short	0x0101
        /*0286*/ 	.byte	0x3f
	.zero		1


	//   ....[28]....
        /*0288*/ 	.word	0x00002670
        /*028c*/ 	.word	0x000000ff
        /*0290*/ 	.word	0x00000008
        /*0294*/ 	.short	0x010a
        /*0296*/ 	.byte	0x2b
	.zero		1


	//   ....[29]....
        /*0298*/ 	.word	0x000049f0
        /*029c*/ 	.word	0x00000000
        /*02a0*/ 	.word	0x00000000
        /*02a4*/ 	.short	0x0101
        /*02a6*/ 	.byte	0x30
	.zero		1


	//   ....[30]....
        /*02a8*/ 	.word	0x00005410
        /*02ac*/ 	.word	0x0000000b
        /*02b0*/ 	.word	0x00000038
        /*02b4*/ 	.short	0x010a
        /*02b6*/ 	.byte	0x3f
	.zero		1


	//   ....[31]....
        /*02b8*/ 	.word	0x00005910
        /*02bc*/ 	.word	0x00000006
        /*02c0*/ 	.word	0x000000a8
        /*02c4*/ 	.short	0x0101
        /*02c6*/ 	.byte	0x3f
	.zero		1


	//   ....[32]....
        /*02c8*/ 	.word	0x00006020
        /*02cc*/ 	.word	0x00000007
        /*02d0*/ 	.word	0x00000000
        /*02d4*/ 	.short	0x010a
        /*02d6*/ 	.byte	0x3f
	.zero		1


	//   ....[33]....
        /*02d8*/ 	.word	0x000060a0
        /*02dc*/ 	.word	0x00000006
        /*02e0*/ 	.word	0x00000000
        /*02e4*/ 	.short	0x010a
        /*02e6*/ 	.byte	0x3f
	.zero		1


	//   ....[34]....
        /*02e8*/ 	.word	0x00006130
        /*02ec*/ 	.word	0x00000007
        /*02f0*/ 	.word	0x00000000
        /*02f4*/ 	.short	0x010a
        /*02f6*/ 	.byte	0x3f
	.zero		1


	//   ....[35]....
        /*02f8*/ 	.word	0x000061c0
        /*02fc*/ 	.word	0x00000006
        /*0300*/ 	.word	0x00000000
        /*0304*/ 	.short	0x010a
        /*0306*/ 	.byte	0x3f
	.zero		1


	//   ....[36]....
        /*0308*/ 	.word	0x00006250
        /*030c*/ 	.word	0x00000007
        /*0310*/ 	.word	0x00000000
        /*0314*/ 	.short	0x010a
        /*0316*/ 	.byte	0x3f
	.zero		1


	//   ....[37]....
        /*0318*/ 	.word	0x000062e0
        /*031c*/ 	.word	0x00000006
        /*0320*/ 	.word	0x00000000
        /*0324*/ 	.short	0x010a
        /*0326*/ 	.byte	0x3f
	.zero		1


	//   ....[38]....
        /*0328*/ 	.word	0x00006370
        /*032c*/ 	.word	0x00000005
        /*0330*/ 	.word	0x00000000
        /*0334*/ 	.short	0x010a
        /*0336*/ 	.byte	0x3f
	.zero		1


	//   ....[39]....
        /*0338*/ 	.word	0x000063e0
        /*033c*/ 	.word	0x00000003
        /*0340*/ 	.word	0xfffffff8
        /*0344*/ 	.short	0x010a
        /*0346*/ 	.byte	0x3f
	.zero		1


	//   ....[40]....
        /*0348*/ 	.word	0x00006430
        /*034c*/ 	.word	0x00000003
        /*0350*/ 	.word	0x00000000
        /*0354*/ 	.short	0x010a
        /*0356*/ 	.byte	0x3f
	.zero		1


	//   ....[41]....
        /*0358*/ 	.word	0x00006490
        /*035c*/ 	.word	0x00000005
        /*0360*/ 	.word	0x00000000
        /*0364*/ 	.short	0x010a
        /*0366*/ 	.byte	0x3f
	.zero		1


	//   ....[42]....
        /*0368*/ 	.word	0x000064f0
        /*036c*/ 	.word	0x00000003
        /*0370*/ 	.word	0x00000008
        /*0374*/ 	.short	0x010a
        /*0376*/ 	.byte	0x3f
	.zero		1


	//   ....[43]....
        /*0378*/ 	.word	0x000065c0
        /*037c*/ 	.word	0x0000000b
        /*0380*/ 	.word	0x00000038
        /*0384*/ 	.short	0x010a
        /*0386*/ 	.byte	0x3f
	.zero		1


	//   ....[44]....
        /*0388*/ 	.word	0x00006690
        /*038c*/ 	.word	0x00000007
        /*0390*/ 	.word	0x00000000
        /*0394*/ 	.short	0x010a
        /*0396*/ 	.byte	0x3f
	.zero		1


	//   ....[45]....
        /*0398*/ 	.word	0x000066e0
        /*039c*/ 	.word	0x00000006
        /*03a0*/ 	.word	0x00000000
        /*03a4*/ 	.short	0x010a
        /*03a6*/ 	.byte	0x3f
	.zero		1


	//   ....[46]....
        /*03a8*/ 	.word	0x00006730
        /*03ac*/ 	.word	0x00000007
        /*03b0*/ 	.word	0x00000000
        /*03b4*/ 	.short	0x010a
        /*03b6*/ 	.byte	0x3f
	.zero		1


	//   ....[47]....
        /*03b8*/ 	.word	0x00006780
        /*03bc*/ 	.word	0x00000006
        /*03c0*/ 	.word	0x00000000
        /*03c4*/ 	.short	0x010a
        /*03c6*/ 	.byte	0x3f
	.zero		1


	//   ....[48]....
        /*03c8*/ 	.word	0x000067d0
        /*03cc*/ 	.word	0x00000007
        /*03d0*/ 	.word	0x00000000
        /*03d4*/ 	.short	0x010a
        /*03d6*/ 	.byte	0x3f
	.zero		1


	//   ....[49]....
        /*03d8*/ 	.word	0x00006820
        /*03dc*/ 	.word	0x00000006
        /*03e0*/ 	.word	0x00000000
        /*03e4*/ 	.short	0x010a
        /*03e6*/ 	.byte	0x3f
	.zero		1


	//----- nvinfo : EIATTR_NUM_MBARRIERS
	.align		4
.L_37:
        /*03e8*/ 	.byte	0x03, 0x38
        /*03ea*/ 	.short	0x0014


	//----- nvinfo : EIATTR_EXIT_INSTR_OFFSETS
	.align		4
        /*03ec*/ 	.byte	0x04, 0x1c
        /*03ee*/ 	.short	(.L_39 - .L_38)


	//   ....[0]....
.L_38:
        /*03f0*/ 	.word	0x00001470


	//   ....[1]....
        /*03f4*/ 	.word	0x000014d0


	//   ....[2]....
        /*03f8*/ 	.word	0x00005030


	//   ....[3]....
        /*03fc*/ 	.word	0x00005060


	//   ....[4]....
        /*0400*/ 	.word	0x000063c0


	//----- nvinfo : EIATTR_MAX_THREADS
	.align		4
.L_39:
        /*0404*/ 	.byte	0x04, 0x05
        /*0406*/ 	.short	(.L_41 - .L_40)
.L_40:
        /*0408*/ 	.word	0x00000180
        /*040c*/ 	.word	0x00000001
        /*0410*/ 	.word	0x00000001


	//----- nvinfo : EIATTR_CRS_STACK_SIZE
	.align		4
.L_41:
        /*0414*/ 	.byte	0x04, 0x1e
        /*0416*/ 	.short	(.L_43 - .L_42)
.L_42:
        /*0418*/ 	.word	0x00000000


	//----- nvinfo : EIATTR_CBANK_PARAM_SIZE
	.align		4
.L_43:
        /*041c*/ 	.byte	0x03, 0x19
        /*041e*/ 	.short	0x0470


	//----- nvinfo : EIATTR_PARAM_CBANK
	.align		4
        /*0420*/ 	.byte	0x04, 0x0a
        /*0422*/ 	.short	(.L_45 - .L_44)
	.align		4
.L_44:
        /*0424*/ 	.word	index@(.nv.constant0._ZN7cutlass13device_kernelINS_4gemm6kernel13GemmUniversalIN4cute5tupleIJiiiiEEENS1_10collective13CollectiveMmaINS1_34MainloopSm90TmaGmmaWarpSpecializedILi7ENS5_IJNS4_1CILi2EEESB_NSA_ILi1EEEEEENS1_32KernelTmaWarpSpecializedPingpongEEENS5_IJNSA_ILi64EEESG_NSA_ILi128EEEEEENS_6half_tENS5_IJlSC_lEEESJ_SK_NS4_8TiledMMAINS4_8MMA_AtomIJNS4_4SM904GMMA25MMA_64x64x16_F32F16F16_SSILNSO_5MajorE0ELSQ_0ELNSO_7ScaleInE1ELSR_1EEEEEENS4_6LayoutINS5_IJSC_SC_SC_EEENS5_IJNSA_ILi0EEESW_SW_EEEEENS5_IJNS4_10UnderscoreESZ_SZ_EEEEENS4_23SM90_TMA_LOAD_MULTICASTENS4_14ComposedLayoutINS4_7SwizzleILi3ELi4ELi3EEENS4_18smem_ptr_flag_bitsILi16EEENSU_INS5_IJNSA_ILi8EEESG_EEENS5_IJSG_SC_EEEEEEEvNS4_8identityES12_S1C_vS1D_EENS_8epilogue10collective6detail29Sm90TmaWarpSpecializedAdapterINS1G_15DefaultEpilogueISJ_SK_SK_NS1F_6thread17LinearCombinationISJ_Li1EffLNS1K_9ScaleType4KindE0ELNS_15FloatRoundStyleE2ESJ_EENS1_15EpilogueDefaultEEEEEvvEEEEvNT_6ParamsE)
        /*0428*/ 	.short	0x0210
        /*042a*/ 	.short	0x0470


	//----- nvinfo : EIATTR_SW_WAR
	.align		4
.L_45:
        /*042c*/ 	.byte	0x04, 0x36
        /*042e*/ 	.short	(.L_47 - .L_46)
.L_46:
        /*0430*/ 	.word	0x00000008
.L_47:


//--------------------- .nv.callgraph             --------------------------
	.section	.nv.callgraph,"",@"SHT_CUDA_CALLGRAPH"
	.align	4
	.sectionentsize	8
	.align		4
        /*0000*/ 	.word	0x00000000
	.align		4
        /*0004*/ 	.word	0xffffffff
	.align		4
        /*0008*/ 	.word	index@(_ZN7cutlass13device_kernelINS_4gemm6kernel13GemmUniversalIN4cute5tupleIJiiiiEEENS1_10collective13CollectiveMmaINS1_34MainloopSm90TmaGmmaWarpSpecializedILi7ENS5_IJNS4_1CILi2EEESB_NSA_ILi1EEEEEENS1_32KernelTmaWarpSpecializedPingpongEEENS5_IJNSA_ILi64EEESG_NSA_ILi128EEEEEENS_6half_tENS5_IJlSC_lEEESJ_SK_NS4_8TiledMMAINS4_8MMA_AtomIJNS4_4SM904GMMA25MMA_64x64x16_F32F16F16_SSILNSO_5MajorE0ELSQ_0ELNSO_7ScaleInE1ELSR_1EEEEEENS4_6LayoutINS5_IJSC_SC_SC_EEENS5_IJNSA_ILi0EEESW_SW_EEEEENS5_IJNS4_10UnderscoreESZ_SZ_EEEEENS4_23SM90_TMA_LOAD_MULTICASTENS4_14ComposedLayoutINS4_7SwizzleILi3ELi4ELi3EEENS4_18smem_ptr_flag_bitsILi16EEENSU_INS5_IJNSA_ILi8EEESG_EEENS5_IJSG_SC_EEEEEEEvNS4_8identityES12_S1C_vS1D_EENS_8epilogue10collective6detail29Sm90TmaWarpSpecializedAdapterINS1G_15DefaultEpilogueISJ_SK_SK_NS1F_6thread17LinearCombinationISJ_Li1EffLNS1K_9ScaleType4KindE0ELNS_15FloatRoundStyleE2ESJ_EENS1_15EpilogueDefaultEEEEEvvEEEEvNT_6ParamsE)
	.align		4
        /*000c*/ 	.word	index@(__assertfail)
	.align		4
        /*0010*/ 	.word	0x00000000
	.align		4
        /*0014*/ 	.word	0xfffffffe
	.align		4
        /*0018*/ 	.word	0x00000000
	.align		4
        /*001c*/ 	.word	0xfffffffd
	.align		4
        /*0020*/ 	.word	0x00000000
	.align		4
        /*0024*/ 	.word	0xfffffffc


//--------------------- .nv.constant4             --------------------------
	.section	.nv.constant4,"a",@progbits
	.align	8
	.align		8
.nv.constant4:
        /*0000*/ 	.dword	__assertfail
	.align		8
        /*0008*/ 	.dword	__unnamed_1
	.align		8
        /*0010*/ 	.dword	_ZN40_INTERNAL_61a32dd9_4_k_cu_930e8cea_246414cuda3std3__45__cpo5beginE
	.align		8
        /*0018*/ 	.dword	_ZN40_INTERNAL_61a32dd9_4_k_cu_930e8cea_246414cuda3std3__45__cpo3endE
	.align		8
        /*0020*/ 	.dword	_ZN40_INTERNAL_61a32dd9_4_k_cu_930e8cea_246414cuda3std3__45__cpo6cbeginE
	.align		8
        /*0028*/ 	.dword	_ZN40_INTERNAL_61a32dd9_4_k_cu_930e8cea_246414cuda3std3__45__cpo4cendE
	.align		8
        /*0030*/ 	.dword	_ZN40_INTERNAL_61a32dd9_4_k_cu_930e8cea_246414cuda3std3__442_GLOBAL__N__61a32dd9_4_k_cu_930e8cea_246416ignoreE
	.align		8
        /*0038*/ 	.dword	_ZN40_INTERNAL_61a32dd9_4_k_cu_930e8cea_246414cuda3std3__419piecewise_constructE
	.align		8
        /*0040*/ 	.dword	_ZN40_INTERNAL_61a32dd9_4_k_cu_930e8cea_246414cuda3std3__48in_placeE
	.align		8
        /*0048*/ 	.dword	_ZN40_INTERNAL_61a32dd9_4_k_cu_930e8cea_246414cuda3std6ranges3__45__cpo4swapE
	.align		8
        /*0050*/ 	.dword	_ZN40_INTERNAL_61a32dd9_4_k_cu_930e8cea_246414cuda3std6ranges3__45__cpo9iter_moveE
	.align		8
        /*0058*/ 	.dword	_ZN40_INTERNAL_61a32dd9_4_k_cu_930e8cea_246414cute7productE
	.align		8
        /*0060*/ 	.dword	_ZN40_INTERNAL_61a32dd9_4_k_cu_930e8cea_246414cute1_E
	.align		8
        /*0068*/ 	.dword	$str$22
	.align		8
        /*0070*/ 	.dword	$str$23


//--------------------- .text._ZN7cutlass13device_kernelINS_4gemm6kernel13GemmUniversalIN4cute5tupleIJiiiiEEENS1_10collective13CollectiveMmaINS1_34MainloopSm90TmaGmmaWarpSpecializedILi7ENS5_IJNS4_1CILi2EEESB_NSA_ILi1EEEEEENS1_32KernelTmaWarpSpecializedPingpongEEENS5_IJNSA_ILi64EEESG_NSA_ILi128EEEEEENS_6half_tENS5_IJlSC_lEEESJ_SK_NS4_8TiledMMAINS4_8MMA_AtomIJNS4_4SM904GMMA25MMA_64x64x16_F32F16F16_SSILNSO_5MajorE0ELSQ_0ELNSO_7ScaleInE1ELSR_1EEEEEENS4_6LayoutINS5_IJSC_SC_SC_EEENS5_IJNSA_ILi0EEESW_SW_EEEEENS5_IJNS4_10UnderscoreESZ_SZ_EEEEENS4_23SM90_TMA_LOAD_MULTICASTENS4_14ComposedLayoutINS4_7SwizzleILi3ELi4ELi3EEENS4_18smem_ptr_flag_bitsILi16EEENSU_INS5_IJNSA_ILi8EEESG_EEENS5_IJSG_SC_EEEEEEEvNS4_8identityES12_S1C_vS1D_EENS_8epilogue10collective6detail29Sm90TmaWarpSpecializedAdapterINS1G_15DefaultEpilogueISJ_SK_SK_NS1F_6thread17LinearCombinationISJ_Li1EffLNS1K_9ScaleType4KindE0ELNS_15FloatRoundStyleE2ESJ_EENS1_15EpilogueDefaultEEEEEvvEEEEvNT_6ParamsE --------------------------
	.section	.text._ZN7cutlass13device_kernelINS_4gemm6kernel13GemmUniversalIN4cute5tupleIJiiiiEEENS1_10collective13CollectiveMmaINS1_34MainloopSm90TmaGmmaWarpSpecializedILi7ENS5_IJNS4_1CILi2EEESB_NSA_ILi1EEEEEENS1_32KernelTmaWarpSpecializedPingpongEEENS5_IJNSA_ILi64EEESG_NSA_ILi128EEEEEENS_6half_tENS5_IJlSC_lEEESJ_SK_NS4_8TiledMMAINS4_8MMA_AtomIJNS4_4SM904GMMA25MMA_64x64x16_F32F16F16_SSILNSO_5MajorE0ELSQ_0ELNSO_7ScaleInE1ELSR_1EEEEEENS4_6LayoutINS5_IJSC_SC_SC_EEENS5_IJNSA_ILi0EEESW_SW_EEEEENS5_IJNS4_10UnderscoreESZ_SZ_EEEEENS4_23SM90_TMA_LOAD_MULTICASTENS4_14ComposedLayoutINS4_7SwizzleILi3ELi4ELi3EEENS4_18smem_ptr_flag_bitsILi16EEENSU_INS5_IJNSA_ILi8EEESG_EEENS5_IJSG_SC_EEEEEEEvNS4_8identityES12_S1C_vS1D_EENS_8epilogue10collective6detail29Sm90TmaWarpSpecializedAdapterINS1G_15DefaultEpilogueISJ_SK_SK_NS1F_6thread17LinearCombinationISJ_Li1EffLNS1K_9ScaleType4KindE0ELNS_15FloatRoundStyleE2ESJ_EENS1_15EpilogueDefaultEEEEEvvEEEEvNT_6ParamsE,"ax",@progbits
	.align	128
.text._ZN7cutlass13device_kernelINS_4gemm6kernel13GemmUniversalIN4cute5tupleIJiiiiEEENS1_10collective13CollectiveMmaINS1_34MainloopSm90TmaGmmaWarpSpecializedILi7ENS5_IJNS4_1CILi2EEESB_NSA_ILi1EEEEEENS1_32KernelTmaWarpSpecializedPingpongEEENS5_IJNSA_ILi64EEESG_NSA_ILi128EEEEEENS_6half_tENS5_IJlSC_lEEESJ_SK_NS4_8TiledMMAINS4_8MMA_AtomIJNS4_4SM904GMMA25MMA_64x64x16_F32F16F16_SSILNSO_5MajorE0ELSQ_0ELNSO_7ScaleInE1ELSR_1EEEEEENS4_6LayoutINS5_IJSC_SC_SC_EEENS5_IJNSA_ILi0EEESW_SW_EEEEENS5_IJNS4_10UnderscoreESZ_SZ_EEEEENS4_23SM90_TMA_LOAD_MULTICASTENS4_14ComposedLayoutINS4_7SwizzleILi3ELi4ELi3EEENS4_18smem_ptr_flag_bitsILi16EEENSU_INS5_IJNSA_ILi8EEESG_EEENS5_IJSG_SC_EEEEEEEvNS4_8identityES12_S1C_vS1D_EENS_8epilogue10collective6detail29Sm90TmaWarpSpecializedAdapterINS1G_15DefaultEpilogueISJ_SK_SK_NS1F_6thread17LinearCombinationISJ_Li1EffLNS1K_9ScaleType4KindE0ELNS_15FloatRoundStyleE2ESJ_EENS1_15EpilogueDefaultEEEEEvvEEEEvNT_6ParamsE:
        .type           _ZN7cutlass13device_kernelINS_4gemm6kernel13GemmUniversalIN4cute5tupleIJiiiiEEENS1_10collective13CollectiveMmaINS1_34MainloopSm90TmaGmmaWarpSpecializedILi7ENS5_IJNS4_1CILi2EEESB_NSA_ILi1EEEEEENS1_32KernelTmaWarpSpecializedPingpongEEENS5_IJNSA_ILi64EEESG_NSA_ILi128EEEEEENS_6half_tENS5_IJlSC_lEEESJ_SK_NS4_8TiledMMAINS4_8MMA_AtomIJNS4_4SM904GMMA25MMA_64x64x16_F32F16F16_SSILNSO_5MajorE0ELSQ_0ELNSO_7ScaleInE1ELSR_1EEEEEENS4_6LayoutINS5_IJSC_SC_SC_EEENS5_IJNSA_ILi0EEESW_SW_EEEEENS5_IJNS4_10UnderscoreESZ_SZ_EEEEENS4_23SM90_TMA_LOAD_MULTICASTENS4_14ComposedLayoutINS4_7SwizzleILi3ELi4ELi3EEENS4_18smem_ptr_flag_bitsILi16EEENSU_INS5_IJNSA_ILi8EEESG_EEENS5_IJSG_SC_EEEEEEEvNS4_8identityES12_S1C_vS1D_EENS_8epilogue10collective6detail29Sm90TmaWarpSpecializedAdapterINS1G_15DefaultEpilogueISJ_SK_SK_NS1F_6thread17LinearCombinationISJ_Li1EffLNS1K_9ScaleType4KindE0ELNS_15FloatRoundStyleE2ESJ_EENS1_15EpilogueDefaultEEEEEvvEEEEvNT_6ParamsE,@function
        .size           _ZN7cutlass13device_kernelINS_4gemm6kernel13GemmUniversalIN4cute5tupleIJiiiiEEENS1_10collective13CollectiveMmaINS1_34MainloopSm90TmaGmmaWarpSpecializedILi7ENS5_IJNS4_1CILi2EEESB_NSA_ILi1EEEEEENS1_32KernelTmaWarpSpecializedPingpongEEENS5_IJNSA_ILi64EEESG_NSA_ILi128EEEEEENS_6half_tENS5_IJlSC_lEEESJ_SK_NS4_8TiledMMAINS4_8MMA_AtomIJNS4_4SM904GMMA25MMA_64x64x16_F32F16F16_SSILNSO_5MajorE0ELSQ_0ELNSO_7ScaleInE1ELSR_1EEEEEENS4_6LayoutINS5_IJSC_SC_SC_EEENS5_IJNSA_ILi0EEESW_SW_EEEEENS5_IJNS4_10UnderscoreESZ_SZ_EEEEENS4_23SM90_TMA_LOAD_MULTICASTENS4_14ComposedLayoutINS4_7SwizzleILi3ELi4ELi3EEENS4_18smem_ptr_flag_bitsILi16EEENSU_INS5_IJNSA_ILi8EEESG_EEENS5_IJSG_SC_EEEEEEEvNS4_8identityES12_S1C_vS1D_EENS_8epilogue10collective6detail29Sm90TmaWarpSpecializedAdapterINS1G_15DefaultEpilogueISJ_SK_SK_NS1F_6thread17LinearCombinationISJ_Li1EffLNS1K_9ScaleType4KindE0ELNS_15FloatRoundStyleE2ESJ_EENS1_15EpilogueDefaultEEEEEvvEEEEvNT_6ParamsE,(.L_x_145 - _ZN7cutlass13device_kernelINS_4gemm6kernel13GemmUniversalIN4cute5tupleIJiiiiEEENS1_10collective13CollectiveMmaINS1_34MainloopSm90TmaGmmaWarpSpecializedILi7ENS5_IJNS4_1CILi2EEESB_NSA_ILi1EEEEEENS1_32KernelTmaWarpSpecializedPingpongEEENS5_IJNSA_ILi64EEESG_NSA_ILi128EEEEEENS_6half_tENS5_IJlSC_lEEESJ_SK_NS4_8TiledMMAINS4_8MMA_AtomIJNS4_4SM904GMMA25MMA_64x64x16_F32F16F16_SSILNSO_5MajorE0ELSQ_0ELNSO_7ScaleInE1ELSR_1EEEEEENS4_6LayoutINS5_IJSC_SC_SC_EEENS5_IJNSA_ILi0EEESW_SW_EEEEENS5_IJNS4_10UnderscoreESZ_SZ_EEEEENS4_23SM90_TMA_LOAD_MULTICASTENS4_14ComposedLayoutINS4_7SwizzleILi3ELi4ELi3EEENS4_18smem_ptr_flag_bitsILi16EEENSU_INS5_IJNSA_ILi8EEESG_EEENS5_IJSG_SC_EEEEEEEvNS4_8identityES12_S1C_vS1D_EENS_8epilogue10collective6detail29Sm90TmaWarpSpecializedAdapterINS1G_15DefaultEpilogueISJ_SK_SK_NS1F_6thread17LinearCombinationISJ_Li1EffLNS1K_9ScaleType4KindE0ELNS_15FloatRoundStyleE2ESJ_EENS1_15EpilogueDefaultEEEEEvvEEEEvNT_6ParamsE)
        .other          _ZN7cutlass13device_kernelINS_4gemm6kernel13GemmUniversalIN4cute5tupleIJiiiiEEENS1_10collective13CollectiveMmaINS1_34MainloopSm90TmaGmmaWarpSpecializedILi7ENS5_IJNS4_1CILi2EEESB_NSA_ILi1EEEEEENS1_32KernelTmaWarpSpecializedPingpongEEENS5_IJNSA_ILi64EEESG_NSA_ILi128EEEEEENS_6half_tENS5_IJlSC_lEEESJ_SK_NS4_8TiledMMAINS4_8MMA_AtomIJNS4_4SM904GMMA25MMA_64x64x16_F32F16F16_SSILNSO_5MajorE0ELSQ_0ELNSO_7ScaleInE1ELSR_1EEEEEENS4_6LayoutINS5_IJSC_SC_SC_EEENS5_IJNSA_ILi0EEESW_SW_EEEEENS5_IJNS4_10UnderscoreESZ_SZ_EEEEENS4_23SM90_TMA_LOAD_MULTICASTENS4_14ComposedLayoutINS4_7SwizzleILi3ELi4ELi3EEENS4_18smem_ptr_flag_bitsILi16EEENSU_INS5_IJNSA_ILi8EEESG_EEENS5_IJSG_SC_EEEEEEEvNS4_8identityES12_S1C_vS1D_EENS_8epilogue10collective6detail29Sm90TmaWarpSpecializedAdapterINS1G_15DefaultEpilogueISJ_SK_SK_NS1F_6thread17LinearCombinationISJ_Li1EffLNS1K_9ScaleType4KindE0ELNS_15FloatRoundStyleE2ESJ_EENS1_15EpilogueDefaultEEEEEvvEEEEvNT_6ParamsE,@"STO_CUDA_ENTRY STV_DEFAULT"
_ZN7cutlass13device_kernelINS_4gemm6kernel13GemmUniversalIN4cute5tupleIJiiiiEEENS1_10collective13CollectiveMmaINS1_34MainloopSm90TmaGmmaWarpSpecializedILi7ENS5_IJNS4_1CILi2EEESB_NSA_ILi1EEEEEENS1_32KernelTmaWarpSpecializedPingpongEEENS5_IJNSA_ILi64EEESG_NSA_ILi128EEEEEENS_6half_tENS5_IJlSC_lEEESJ_SK_NS4_8TiledMMAINS4_8MMA_AtomIJNS4_4SM904GMMA25MMA_64x64x16_F32F16F16_SSILNSO_5MajorE0ELSQ_0ELNSO_7ScaleInE1ELSR_1EEEEEENS4_6LayoutINS5_IJSC_SC_SC_EEENS5_IJNSA_ILi0EEESW_SW_EEEEENS5_IJNS4_10UnderscoreESZ_SZ_EEEEENS4_23SM90_TMA_LOAD_MULTICASTENS4_14ComposedLayoutINS4_7SwizzleILi3ELi4ELi3EEENS4_18smem_ptr_flag_bitsILi16EEENSU_INS5_IJNSA_ILi8EEESG_EEENS5_IJSG_SC_EEEEEEEvNS4_8identityES12_S1C_vS1D_EENS_8epilogue10collective6detail29Sm90TmaWarpSpecializedAdapterINS1G_15DefaultEpilogueISJ_SK_SK_NS1F_6thread17LinearCombinationISJ_Li1EffLNS1K_9ScaleType4KindE0ELNS_15FloatRoundStyleE2ESJ_EENS1_15EpilogueDefaultEEEEEvvEEEEvNT_6ParamsE:
[----:B------:R-:W0:Y:S02]  /*0000*/  LDC R1, c[0x0][0x28] ;  /* 0x00000a00ff017b82 */ /* 0x000e240000000800 */
[----:B0-----:R-:W-:Y:S01]  /*0010*/  VIADD R1, R1, 0xfffffff8 ;  /* 0xfffffff801017836 */ /* 0x001fe20000000000 */
[----:B------:R-:W0:Y:S01]  /*0020*/  S2R R4, SR_TID.X ;  /* 0x0000000000047919 */ /* 0x000e220000002100 */
[----:B------:R-:W-:Y:S01]  /*0030*/  ELECT P0, URZ, PT ;  /* 0x00000000003f782f */ /* 0x000fe20003800000 */
[----:B------:R-:W-:Y:S01]  /*0040*/  BSSY B0, `(.L_x_0) ;  /* 0x000000f000007945 */ /* 0x000fe20003800000 */
[--C-:B0-----:R-:W-:Y:S02]  /*0050*/  SHF.R.U32.HI R0, RZ, 0x5, R4.reuse ;  /* 0x00000005ff007819 */ /* 0x101fe40000011604 */
[----:B------:R-:W-:-:S03]  /*0060*/  SHF.R.U32.HI R7, RZ, 0x7, R4 ;  /* 0x00000007ff077819 */ /* 0x000fc60000011604 */
[----:B------:R-:W0:Y:S04]  /*0070*/  SHFL.IDX PT, R2, R0, RZ, 0x1f ;  /* 0x00001fff00027589 */ /* 0x000e2800000e0000 */
[----:B------:R1:W2:Y:S01]  /*0080*/  SHFL.IDX PT, R10, R7, RZ, 0x1f ;  /* 0x00001fff070a7589 */ /* 0x0002a200000e0000 */
[----:B0-----:R-:W-:-:S13]  /*0090*/  ISETP.NE.OR P0, PT, R2, RZ, !P0 ;  /* 0x000000ff0200720c */ /* 0x001fda0004705670 */
[----:B-12---:R-:W-:Y:S05]  /*00a0*/  @P0 BRA `(.L_x_1) ;  /* 0x0000000000200947 */ /* 0x006fea0003800000 */
[----:B------:R-:W-:Y:S02]  /*00b0*/  ULDC.64 UR4, c[0x0][0x198] ;  /* 0x0000660000047ab9 */ /* 0x000fe40000000a00 */
[----:B------:R-:W-:Y:S02]  /*00c0*/  UIADD3 UR6, UP0, UR4, 0xf0, URZ ;  /* 0x000000f004067890 */ /* 0x000fe4000ff1e03f */
[----:B------:R-:W-:Y:S02]  /*00d0*/  UIADD3 UR4, UP1, UR4, 0x1f0, URZ ;  /* 0x000001f004047890 */ /* 0x000fe4000ff3e03f */
[----:B------:R-:W-:Y:S02]  /*00e0*/  UIADD3.X UR7, URZ, UR5, URZ, UP0, !UPT ;  /* 0x000000053f077290 */ /* 0x000fe400087fe43f */
[----:B------:R-:W-:-:S07]  /*00f0*/  UIADD3.X UR5, URZ, UR5, URZ, UP1, !UPT ;  /* 0x000000053f057290 */ /* 0x000fce0008ffe43f */
[----:B------:R0:W-:Y:S02]  /*0100*/  UTMACCTL.PF [UR6] ;  /* 0x00000000060079b9 */ /* 0x0001e40008040000 */
[----:B------:R0:W-:Y:S02]  /*0110*/  UTMACCTL.PF [UR4] ;  /* 0x00000000040079b9 */ /* 0x0001e40008040000 */
[----:B0-----:R-:W-:Y:S01]  /*0120*/  NOP ;  /* 0x0000000000007918 */ /* 0x001fe20000000000 */
.L_x_1:
[----:B------:R-:W-:Y:S05]  /*0130*/  BSYNC B0 ;  /* 0x0000000000007941 */ /* 0x000fea0003800000 */
.L_x_0:
[----:B------:R-:W0:Y:S02]  /*0140*/  SHFL.IDX PT, R9, R0, RZ, 0x1f ;  /* 0x00001fff00097589 */ /* 0x000e2400000e0000 */
[----:B0-----:R-:W-:-:S13]  /*0150*/  ISETP.NE.AND P0, PT, R9, RZ, PT ;  /* 0x000000ff0900720c */ /* 0x001fda0003f05270 */
[----:B------:R-:W-:Y:S05]  /*0160*/  @P0 BRA `(.L_x_2) ;  /* 0x0000000000700947 */ /* 0x000fea0003800000 */
[----:B------:R-:W0:Y:S01]  /*0170*/  S2UR UR8, SR_CgaCtaId ;  /* 0x00000000000879c3 */ /* 0x000e220000008800 */
[----:B------:R-:W-:Y:S01]  /*0180*/  UMOV UR4, 0x400 ;  /* 0x0000040000047882 */ /* 0x000fe20000000000 */
[----:B------:R-:W-:Y:S01]  /*0190*/  UMOV UR5, 0x1 ;  /* 0x0000000100057882 */ /* 0x000fe20000000000 */
[----:B------:R-:W-:Y:S01]  /*01a0*/  UMOV UR6, 0x3 ;  /* 0x0000000300067882 */ /* 0x000fe20000000000 */
[----:B------:R-:W-:Y:S01]  /*01b0*/  ELECT P0, URZ, PT ;  /* 0x00000000003f782f */ /* 0x000fe20003800000 */
[----:B------:R-:W-:-:S04]  /*01c0*/  UIADD3 UR6, -UR6, 0x100000, URZ ;  /* 0x0010000006067890 */ /* 0x000fc8000fffe13f */
[----:B------:R-:W-:Y:S02]  /*01d0*/  USHF.L.U32 UR7, UR6, 0xb, URZ ;  /* 0x0000000b06077899 */ /* 0x000fe4000800063f */
[----:B------:R-:W-:Y:S02]  /*01e0*/  USHF.L.U32 UR6, UR6, 0x1, URZ ;  /* 0x0000000106067899 */ /* 0x000fe4000800063f */
[----:B0-----:R-:W-:Y:S02]  /*01f0*/  ULEA UR8, UR8, UR4, 0x18 ;  /* 0x0000000408087291 */ /* 0x001fe4000f8ec03f */
[----:B------:R-:W-:-:S04]  /*0200*/  UIADD3 UR4, -UR5, 0x100000, URZ ;  /* 0x0010000005047890 */ /* 0x000fc8000fffe13f */
[----:B------:R-:W-:Y:S02]  /*0210*/  USHF.L.U32 UR5, UR4, 0xb, URZ ;  /* 0x0000000b04057899 */ /* 0x000fe4000800063f */
[----:B------:R-:W-:Y:S01]  /*0220*/  USHF.L.U32 UR4, UR4, 0x1, URZ ;  /* 0x0000000104047899 */ /* 0x000fe2000800063f */
[----:B------:R-:W0:Y:S11]  /*0230*/  FENCE.VIEW.ASYNC.S ;  /* 0x00000000000073c6 */ /* 0x000e360000000000 */
[----:B0-----:R0:W1:Y:S01]  /*0240*/  SYNCS.EXCH.64 URZ, [UR8], UR4 ;  /* 0x00000004083f75b2 */ /* 0x0010620008000100 */
[----:B------:R0:W2:Y:S01]  /*0250*/  SYNCS.EXCH.64 URZ, [UR8+0x38], UR6 ;  /* 0x00003806083f75b2 */ /* 0x0000a20008000100 */
[----:B------:R0:W3:Y:S01]  /*0260*/  SYNCS.EXCH.64 URZ, [UR8+0x8], UR4 ;  /* 0x00000804083f75b2 */ /* 0x0000e20008000100 */
[----:B------:R0:W4:Y:S01]  /*0270*/  SYNCS.EXCH.64 URZ, [UR8+0x40], UR6 ;  /* 0x00004006083f75b2 */ /* 0x0001220008000100 */
[----:B------:R0:W0:Y:S01]  /*0280*/  SYNCS.EXCH.64 URZ, [UR8+0x10], UR4 ;  /* 0x00001004083f75b2 */ /* 0x0000220008000100 */
        /* <DEDUP_REMOVED lines=9> */
[----:B------:R-:W-:Y:S01]  /*0320*/  NOP ;  /* 0x0000000000007918 */ /* 0x000fe20000000000 */
.L_x_2:
[----:B------:R-:W5:Y:S01]  /*0330*/  SHFL.IDX PT, R12, R0, RZ, 0x1f ;  /* 0x00001fff000c7589 */ /* 0x000f6200000e0000 */
[----:B------:R-:W1:Y:S01]  /*0340*/  S2UR UR12, SR_CTAID.X ;  /* 0x00000000000c79c3 */ /* 0x000e620000002500 */
[----:B------:R-:W-:Y:S02]  /*0350*/  SHF.R.S32.HI R3, RZ, 0x1f, R4 ;  /* 0x0000001fff037819 */ /* 0x000fe40000011404 */
[----:B------:R-:W-:Y:S01]  /*0360*/  ELECT P0, URZ, PT ;  /* 0x00000000003f782f */ /* 0x000fe20003800000 */
[----:B------:R-:W2:Y:S01]  /*0370*/  SHFL.IDX PT, R11, R0, RZ, 0x1f ;  /* 0x00001fff000b7589 */ /* 0x000ea200000e0000 */
[----:B0-----:R-:W-:Y:S01]  /*0380*/  ULDC UR4, c[0x0][0x150] ;  /* 0x0000540000047ab9 */ /* 0x001fe20000000800 */
[----:B------:R-:W-:Y:S02]  /*0390*/  LEA.HI R3, R3, R4, RZ, 0x7 ;  /* 0x0000000403037211 */ /* 0x000fe400078f38ff */
[----:B------:R-:W-:Y:S01]  /*03a0*/  ELECT P1, URZ, PT ;  /* 0x00000000003f782f */ /* 0x000fe20003820000 */
[----:B------:R-:W0:Y:S01]  /*03b0*/  S2R R6, SR_CTAID.Y ;  /* 0x0000000000067919 */ /* 0x000e220000002600 */
[----:B------:R-:W3:Y:S01]  /*03c0*/  LDC R14, c[0x0][0x144] ;  /* 0x00005100ff0e7b82 */ /* 0x000ee20000000800 */
[----:B------:R-:W-:Y:S01]  /*03d0*/  LOP3.LUT R3, R3, 0xffffff80, RZ, 0xc0, !PT ;  /* 0xffffff8003037812 */ /* 0x000fe200078ec0ff */
[----:B------:R-:W-:Y:S01]  /*03e0*/  UMOV UR11, 0x80 ;  /* 0x00000080000b7882 */ /* 0x000fe20000000000 */
[----:B------:R-:W4:Y:S01]  /*03f0*/  SHFL.IDX PT, R16, R7, RZ, 0x1f ;  /* 0x00001fff07107589 */ /* 0x000f2200000e0000 */
[----:B------:R-:W-:Y:S01]  /*0400*/  NOP ;  /* 0x0000000000007918 */ /* 0x000fe20000000000 */
[----:B------:R-:W-:Y:S01]  /*0410*/  NOP ;  /* 0x0000000000007918 */ /* 0x000fe20000000000 */
[----:B------:R-:W-:Y:S01]  /*0420*/  IMAD.IADD R5, R4, 0x1, -R3 ;  /* 0x0000000104057824 */ /* 0x000fe200078e0a03 */
[C---:B------:R-:W-:Y:S01]  /*0430*/  ISETP.NE.AND P4, PT, R10.reuse, RZ, PT ;  /* 0x000000ff0a00720c */ /* 0x040fe20003f85270 */
[----:B------:R-:W4:Y:S01]  /*0440*/  LDC R15, c[0x0][0x140] ;  /* 0x00005000ff0f7b82 */ /* 0x000f220000000800 */
[----:B------:R-:W-:-:S02]  /*0450*/  VIADD R36, R10, 0xffffffff ;  /* 0xffffffff0a247836 */ /* 0x000fc40000000000 */
[----:B------:R-:W-:Y:S01]  /*0460*/  SHF.R.S32.HI R8, RZ, 0x1f, R5 ;  /* 0x0000001fff087819 */ /* 0x000fe20000011405 */
[----:B------:R-:W-:Y:S02]  /*0470*/  IMAD.MOV.U32 R57, RZ, RZ, 0x1 ;  /* 0x00000001ff397424 */ /* 0x000fe400078e00ff */
[----:B------:R-:W-:Y:S02]  /*0480*/  ISETP.GE.U32.AND P6, PT, R36, 0x2, PT ;  /* 0x000000022400780c */ /* 0x000fe40003fc6070 */
[----:B-----5:R-:W-:Y:S01]  /*0490*/  ISETP.NE.OR P0, PT, R12, RZ, !P0 ;  /* 0x000000ff0c00720c */ /* 0x020fe20004705670 */
[----:B------:R-:W5:Y:S01]  /*04a0*/  LDC R25, c[0x0][0x148] ;  /* 0x00005200ff197b82 */ /* 0x000f620000000800 */
[----:B-1----:R-:W-:Y:S02]  /*04b0*/  I2FP.F32.U32 R12, UR12 ;  /* 0x0000000c000c7c45 */ /* 0x002fe40008201000 */
[----:B------:R-:W-:Y:S02]  /*04c0*/  LEA.HI R3, R8, R5, RZ, 0x3 ;  /* 0x0000000508037211 */ /* 0x000fe400078f18ff */
[----:B--2---:R-:W-:Y:S01]  /*04d0*/  ISETP.NE.OR P1, PT, R11, RZ, !P1 ;  /* 0x000000ff0b00720c */ /* 0x004fe20004f25670 */
[----:B------:R-:W-:Y:S01]  /*04e0*/  FMUL R13, R12, UR4 ;  /* 0x000000040c0d7c20 */ /* 0x000fe20008400000 */
[--C-:B------:R-:W-:Y:S01]  /*04f0*/  SHF.R.S32.HI R0, RZ, 0x3, R3.reuse ;  /* 0x00000003ff007819 */ /* 0x100fe20000011403 */
[----:B------:R-:W-:Y:S01]  /*0500*/  ULDC UR4, c[0x0][0x154] ;  /* 0x0000550000047ab9 */ /* 0x000fe20000000800 */
[----:B------:R-:W-:-:S02]  /*0510*/  SHF.R.S32.HI R3, RZ, 0x1f, R3 ;  /* 0x0000001fff037819 */ /* 0x000fc40000011403 */
[----:B------:R-:W-:Y:S01]  /*0520*/  SHF.R.S32.HI R12, RZ, 0x1f, R9 ;  /* 0x0000001fff0c7819 */ /* 0x000fe20000011409 */
[----:B------:R-:W1:Y:S01]  /*0530*/  F2I.U32.TRUNC.NTZ R13, R13 ;  /* 0x0000000d000d7305 */ /* 0x000e62000020f000 */
[----:B------:R-:W-:Y:S01]  /*0540*/  LEA.HI R11, R3, R0, RZ, 0x2 ;  /* 0x00000000030b7211 */ /* 0x000fe200078f10ff */
[----:B------:R-:W-:Y:S01]  /*0550*/  VOTEU.ALL UP1, P0 ;  /* 0x00000000003f7886 */ /* 0x000fe20000020000 */
[----:B------:R-:W-:Y:S01]  /*0560*/  LEA.HI R12, R12, R9, RZ, 0x2 ;  /* 0x000000090c0c7211 */ /* 0x000fe200078f10ff */
[----:B------:R-:W-:Y:S01]  /*0570*/  VOTEU.ALL UP0, P0 ;  /* 0x00000000003f7886 */ /* 0x000fe20000000000 */
[----:B------:R-:W-:Y:S01]  /*0580*/  SHF.R.S32.HI R3, RZ, 0x1f, R2 ;  /* 0x0000001fff037819 */ /* 0x000fe20000011402 */
[----:B------:R-:W-:Y:S01]  /*0590*/  VOTEU.ALL UP2, P1 ;  /* 0x00000000003f7886 */ /* 0x000fe20000840000 */
[----:B------:R-:W-:Y:S01]  /*05a0*/  LOP3.LUT R11, R11, 0xfffffffc, RZ, 0xc0, !PT ;  /* 0xfffffffc0b0b7812 */ /* 0x000fe200078ec0ff */
[----:B------:R-:W2:Y:S01]  /*05b0*/  @!UP1 S2UR UR7, SR_CgaCtaId ;  /* 0x00000000000799c3 */ /* 0x000ea20000008800 */
[----:B------:R-:W-:Y:S01]  /*05c0*/  LOP3.LUT R12, R12, 0x3ffffffc, RZ, 0xc0, !PT ;  /* 0x3ffffffc0c0c7812 */ /* 0x000fe200078ec0ff */
[----:B------:R-:W-:Y:S01]  /*05d0*/  @!UP1 UMOV UR6, 0x400 ;  /* 0x0000040000069882 */ /* 0x000fe20000000000 */
[----:B------:R-:W-:Y:S01]  /*05e0*/  LEA.HI R3, R3, R2, RZ, 0x2 ;  /* 0x0000000203037211 */ /* 0x000fe200078f10ff */
[----:B------:R-:W-:Y:S01]  /*05f0*/  IMAD.IADD R11, R0, 0x1, -R11 ;  /* 0x00000001000b7824 */ /* 0x000fe200078e0a0b */
[----:B------:R-:W-:Y:S01]  /*0600*/  @!UP2 UMOV UR9, 0x400 ;  /* 0x000004000009a882 */ /* 0x000fe20000000000 */
[----:B------:R-:W-:Y:S01]  /*0610*/  IMAD.IADD R12, R9, 0x1, -R12 ;  /* 0x00000001090c7824 */ /* 0x000fe200078e0a0c */
[----:B------:R-:W-:Y:S01]  /*0620*/  LOP3.LUT R3, R3, 0xfffffffc, RZ, 0xc0, !PT ;  /* 0xfffffffc03037812 */ /* 0x000fe200078ec0ff */
[----:B------:R-:W5:Y:S01]  /*0630*/  @!UP2 S2UR UR10, SR_CgaCtaId ;  /* 0x00000000000aa9c3 */ /* 0x000f620000008800 */
[----:B-1----:R-:W-:Y:S01]  /*0640*/  IMAD.MOV R13, RZ, RZ, -R13 ;  /* 0x000000ffff0d7224 */ /* 0x002fe200078e0a0d */
[----:B------:R-:W-:Y:S01]  /*0650*/  VOTEU.ALL UP3, P1 ;  /* 0x00000000003f7886 */ /* 0x000fe20000860000 */
[----:B------:R-:W-:Y:S01]  /*0660*/  IMAD R11, R12, 0x4, R11 ;  /* 0x000000040c0b7824 */ /* 0x000fe200078e020b */
[----:B------:R-:W-:Y:S01]  /*0670*/  VOTEU.ALL UP4, P1 ;  /* 0x00000000003f7886 */ /* 0x000fe20000880000 */
[----:B------:R-:W-:Y:S01]  /*0680*/  IMAD.IADD R9, R2, 0x1, -R3 ;  /* 0x0000000102097824 */ /* 0x000fe200078e0a03 */
[----:B0-----:R-:W-:Y:S01]  /*0690*/  I2FP.F32.U32 R2, R6 ;  /* 0x0000000600027245 */ /* 0x001fe20000201000 */
[----:B---3--:R-:W-:Y:S01]  /*06a0*/  IMAD R21, R14, R13, UR12 ;  /* 0x0000000c0e157e24 */ /* 0x008fe2000f8e020d */
[C---:B------:R-:W-:Y:S01]  /*06b0*/  LEA.HI R0, R11.reuse, R11, RZ, 0x1 ;  /* 0x0000000b0b007211 */ /* 0x040fe200078f08ff */
[C---:B------:R-:W-:Y:S01]  /*06c0*/  IMAD.SHL.U32 R56, R11.reuse, 0x4, RZ ;  /* 0x000000040b387824 */ /* 0x040fe200078e00ff */
[----:B------:R-:W-:Y:S01]  /*06d0*/  VOTEU.ALL UP5, P1 ;  /* 0x00000000003f7886 */ /* 0x000fe200008a0000 */
[----:B------:R-:W-:Y:S01]  /*06e0*/  FMUL R2, R2, UR4 ;  /* 0x0000000402027c20 */ /* 0x000fe20008400000 */
[----:B------:R-:W-:Y:S01]  /*06f0*/  LOP3.LUT R0, R0, 0xfffffffe, RZ, 0xc0, !PT ;  /* 0xfffffffe00007812 */ /* 0x000fe200078ec0ff */
[----:B------:R-:W-:Y:S01]  /*0700*/  UMOV UR4, 0x20 ;  /* 0x0000002000047882 */ /* 0x000fe20000000000 */
[----:B------:R-:W-:Y:S01]  /*0710*/  LOP3.LUT R56, R11, 0xc, R56, 0x78, !PT ;  /* 0x0000000c0b387812 */ /* 0x000fe200078e7838 */
[----:B------:R-:W-:-:S04]  /*0720*/  @!UP1 UIADD3 UR4, -UR4, 0x100000, URZ ;  /* 0x0010000004049890 */ /* 0x000fc8000fffe13f */
[----:B------:R-:W-:Y:S02]  /*0730*/  @!UP1 USHF.L.U32 UR5, UR4, 0xb, URZ ;  /* 0x0000000b04059899 */ /* 0x000fe4000800063f */
[----:B------:R-:W-:Y:S01]  /*0740*/  @!UP1 USHF.L.U32 UR4, UR4, 0x1, URZ ;  /* 0x0000000104049899 */ /* 0x000fe2000800063f */
[----:B----4-:R-:W-:Y:S01]  /*0750*/  ISETP.EQ.U32.AND P2, PT, R15, 0x1, PT ;  /* 0x000000010f00780c */ /* 0x010fe20003f42070 */
[----:B------:R-:W-:Y:S01]  /*0760*/  IMAD.IADD R0, R11, 0x1, -R0 ;  /* 0x000000010b007824 */ /* 0x000fe200078e0a00 */
[----:B------:R-:W0:Y:S01]  /*0770*/  F2I.U32.TRUNC.NTZ R2, R2 ;  /* 0x0000000200027305 */ /* 0x000e22000020f000 */
[----:B--2---:R-:W-:Y:S01]  /*0780*/  @!UP1 ULEA UR8, UR7, UR6, 0x18 ;  /* 0x0000000607089291 */ /* 0x004fe2000f8ec03f */
[----:B------:R-:W-:Y:S01]  /*0790*/  R2UR UR43, R16 ;  /* 0x00000000102b72ca */ /* 0x000fe200000e0000 */
[----:B------:R-:W-:-:S04]  /*07a0*/  @!UP2 UIADD3 UR6, -UR11, 0x100000, URZ ;  /* 0x001000000b06a890 */ /* 0x000fc8000fffe13f */
[----:B------:R-:W-:Y:S02]  /*07b0*/  @!UP2 USHF.L.U32 UR7, UR6, 0xb, URZ ;  /* 0x0000000b0607a899 */ /* 0x000fe4000800063f */
[----:B------:R-:W-:Y:S01]  /*07c0*/  @!UP2 USHF.L.U32 UR6, UR6, 0x1, URZ ;  /* 0x000000010606a899 */ /* 0x000fe2000800063f */
[----:B------:R-:W-:Y:S01]  /*07d0*/  ISETP.NE.AND P3, PT, R0, R21, PT ;  /* 0x000000150000720c */ /* 0x000fe20003f65270 */
[----:B------:R-:W-:Y:S01]  /*07e0*/  VOTEU.ALL UP1, P0 ;  /* 0x00000000003f7886 */ /* 0x000fe20000020000 */
[----:B-----5:R-:W-:Y:S01]  /*07f0*/  @!UP2 ULEA UR9, UR10, UR9, 0x18 ;  /* 0x000000090a09a291 */ /* 0x020fe2000f8ec03f */
[----:B------:R-:W-:Y:S01]  /*0800*/  LOP3.LUT P0, RZ, R5, 0x7, RZ, 0xc0, !PT ;  /* 0x0000000705ff7812 */ /* 0x000fe2000780c0ff */
[----:B------:R-:W-:Y:S01]  /*0810*/  VOTEU.ALL UP2, P1 ;  /* 0x00000000003f7886 */ /* 0x000fe20000840000 */
[----:B------:R-:W-:Y:S02]  /*0820*/  ISETP.NE.AND P1, PT, R9, 0x3, PT ;  /* 0x000000030900780c */ /* 0x000fe40003f25270 */
[----:B------:R-:W-:-:S02]  /*0830*/  ISETP.LT.U32.AND P0, PT, R56, 0x4, !P0 ;  /* 0x000000043800780c */ /* 0x000fc40004701070 */
[----:B------:R-:W-:Y:S01]  /*0840*/  ISETP.EQ.OR P1, PT, R9, RZ, !P1 ;  /* 0x000000ff0900720c */ /* 0x000fe20004f22670 */
[----:B------:R-:W1:Y:S02]  /*0850*/  FENCE.VIEW.ASYNC.S ;  /* 0x00000000000073c6 */ /* 0x000e640000000000 */
[----:B-1----:R1:W2:Y:S01]  /*0860*/  @!UP0 SYNCS.EXCH.64 URZ, [UR8+0xa0], UR4 ;  /* 0x0000a004083f85b2 */ /* 0x0022a20008000100 */
[----:B0-----:R-:W-:Y:S01]  /*0870*/  IMAD.MOV R20, RZ, RZ, -R2 ;  /* 0x000000ffff147224 */ /* 0x001fe200078e0a02 */
[----:B------:R-:W-:-:S03]  /*0880*/  @P3 LEA.HI R0, R56, R56, RZ, 0x1 ;  /* 0x0000003838003211 */ /* 0x000fc600078f08ff */
[----:B------:R-:W-:Y:S01]  /*0890*/  IMAD R3, R25, R20, R6 ;  /* 0x0000001419037224 */ /* 0x000fe200078e0206 */
[----:B------:R-:W-:Y:S02]  /*08a0*/  ISETP.EQ.AND P1, PT, R10, RZ, P1 ;  /* 0x000000ff0a00720c */ /* 0x000fe40000f22270 */
[----:B------:R-:W-:Y:S02]  /*08b0*/  @P3 SHF.R.S32.HI R0, RZ, 0x1, R0 ;  /* 0x00000001ff003819 */ /* 0x000fe40000011400 */
[----:B------:R-:W-:Y:S02]  /*08c0*/  SEL R23, RZ, 0x1, !P1 ;  /* 0x00000001ff177807 */ /* 0x000fe40004800000 */
[----:B------:R-:W-:Y:S02]  /*08d0*/  @P3 ISETP.NE.AND P5, PT, R0, R3, PT ;  /* 0x000000030000320c */ /* 0x000fe40003fa5270 */
[----:B------:R-:W-:Y:S01]  /*08e0*/  SEL R0, RZ, 0x1, !P0 ;  /* 0x00000001ff007807 */ /* 0x000fe20004000000 */
[----:B------:R1:W0:Y:S01]  /*08f0*/  @!UP1 SYNCS.EXCH.64 URZ, [UR8+0xa8], UR4 ;  /* 0x0000a804083f95b2 */ /* 0x0002220008000100 */
[----:B------:R-:W-:Y:S01]  /*0900*/  NOP ;  /* 0x0000000000007918 */ /* 0x000fe20000000000 */
[----:B------:R-:W-:-:S02]  /*0910*/  @P3 SEL R57, RZ, 0x1, P5 ;  /* 0x00000001ff393807 */ /* 0x000fc40002800000 */
[----:B------:R-:W-:Y:S02]  /*0920*/  SEL R23, R23, 0x2, P6 ;  /* 0x0000000217177807 */ /* 0x000fe40003000000 */
[----:B------:R-:W-:Y:S01]  /*0930*/  LOP3.LUT R57, R57, R0, RZ, 0xc0, !PT ;  /* 0x0000000039397212 */ /* 0x000fe200078ec0ff */
[----:B------:R1:W3:Y:S01]  /*0940*/  @!UP2 SYNCS.EXCH.64 URZ, [UR9+0x80], UR6 ;  /* 0x00008006093fa5b2 */ /* 0x0002e20008000100 */
[----:B------:R1:W4:Y:S01]  /*0950*/  @!UP3 SYNCS.EXCH.64 URZ, [UR9+0x88], UR6 ;  /* 0x00008806093fb5b2 */ /* 0x0003220008000100 */
[----:B------:R1:W0:Y:S01]  /*0960*/  @!UP4 SYNCS.EXCH.64 URZ, [UR9+0x90], UR6 ;  /* 0x00009006093fc5b2 */ /* 0x0002220008000100 */
[----:B------:R1:W0:Y:S01]  /*0970*/  @!UP5 SYNCS.EXCH.64 URZ, [UR9+0x98], UR6 ;  /* 0x00009806093fd5b2 */ /* 0x0002220008000100 */
[----:B------:R-:W-:Y:S01]  /*0980*/  NOP ;  /* 0x0000000000007918 */ /* 0x000fe20000000000 */
[----:B-12---:R-:W-:Y:S05]  /*0990*/  @!P2 BRA `(.L_x_3) ;  /* 0x000000000008a947 */ /* 0x006fea0003800000 */
[----:B0--34-:R-:W-:Y:S01]  /*09a0*/  UCGABAR_ARV ;  /* 0x00000000000079c7 */ /* 0x019fe20008000000 */
[----:B------:R-:W-:Y:S05]  /*09b0*/  BRA `(.L_x_4) ;  /* 0x0000000000047947 */ /* 0x000fea0003800000 */
.L_x_3:
[----:B0--34-:R-:W-:Y:S01]  /*09c0*/  NOP ;  /* 0x0000000000007918 */ /* 0x019fe20000000000 */
.L_x_4:
[----:B------:R-:W-:Y:S01]  /*09d0*/  ULDC.64 UR4, c[0x0][0x598] ;  /* 0x0001660000047ab9 */ /* 0x000fe20000000a00 */
[----:B------:R-:W-:Y:S01]  /*09e0*/  ULDC.64 UR36, c[0x0][0x208] ;  /* 0x0000820000247ab9 */ /* 0x000fe20000000a00 */
[----:B------:R-:W-:-:S04]  /*09f0*/  ISETP.NE.U32.AND P0, PT, RZ, UR4, PT ;  /* 0x00000004ff007c0c */ /* 0x000fc8000bf05070 */
[----:B------:R-:W-:-:S13]  /*0a00*/  ISETP.NE.AND.EX P0, PT, RZ, UR5, PT, P0 ;  /* 0x00000005ff007c0c */ /* 0x000fda000bf05300 */
[----:B------:R-:W-:Y:S05]  /*0a10*/  @!P0 BRA `(.L_x_5) ;  /* 0x00000000001c8947 */ /* 0x000fea0003800000 */
[----:B------:R-:W0:Y:S02]  /*0a20*/  LDC.64 R2, c[0x0][0x598] ;  /* 0x00016600ff027b82 */ /* 0x000e240000000a00 */
[----:B0-----:R-:W2:Y:S02]  /*0a30*/  LDG.E.64 R2, desc[UR36][R2.64] ;  /* 0x0000002402027981 */ /* 0x001ea4000c1e1b00 */
[----:B--2---:R-:W-:-:S04]  /*0a40*/  ISETP.NE.U32.AND P0, PT, R2, RZ, PT ;  /* 0x000000ff0200720c */ /* 0x004fc80003f05070 */
[----:B------:R-:W-:-:S13]  /*0a50*/  ISETP.NE.AND.EX P0, PT, R3, RZ, PT, P0 ;  /* 0x000000ff0300720c */ /* 0x000fda0003f05300 */
[----:B------:R-:W-:Y:S05]  /*0a60*/  @!P0 BRA `(.L_x_5) ;  /* 0x0000000000088947 */ /* 0x000fea0003800000 */
[----:B------:R0:W5:Y:S01]  /*0a70*/  LD.E R58, desc[UR36][R2.64] ;  /* 0x00000024023a7980 */ /* 0x000162000c101900 */
[----:B------:R-:W-:Y:S05]  /*0a80*/  BRA `(.L_x_6) ;  /* 0x0000000000247947 */ /* 0x000fea0003800000 */
.L_x_5:
[----:B------:R-:W-:Y:S02]  /*0a90*/  ULDC.64 UR4, c[0x0][0x588] ;  /* 0x0001620000047ab9 */ /* 0x000fe40000000a00 */
[----:B------:R-:W-:-:S04]  /*0aa0*/  ISETP.NE.U32.AND P0, PT, RZ, UR4, PT ;  /* 0x00000004ff007c0c */ /* 0x000fc8000bf05070 */
[----:B------:R-:W-:-:S13]  /*0ab0*/  ISETP.NE.AND.EX P0, PT, RZ, UR5, PT, P0 ;  /* 0x00000005ff007c0c */ /* 0x000fda000bf05300 */
[----:B------:R-:W-:Y:S05]  /*0ac0*/  @!P0 BRA `(.L_x_7) ;  /* 0x00000000000c8947 */ /* 0x000fea0003800000 */
[----:B------:R-:W0:Y:S02]  /*0ad0*/  LDC.64 R58, c[0x0][0x588] ;  /* 0x00016200ff3a7b82 */ /* 0x000e240000000a00 */
[----:B0-----:R1:W5:Y:S01]  /*0ae0*/  LDG.E R58, desc[UR36][R58.64] ;  /* 0x000000243a3a7981 */ /* 0x001362000c1e1900 */
[----:B------:R-:W-:Y:S05]  /*0af0*/  BRA `(.L_x_6) ;  /* 0x0000000000087947 */ /* 0x000fea0003800000 */
.L_x_7:
[----:B------:R-:W-:Y:S02]  /*0b00*/  ULDC UR4, c[0x0][0x580] ;  /* 0x0001600000047ab9 */ /* 0x000fe40000000800 */
[----:B------:R-:W-:-:S07]  /*0b10*/  IMAD.U32 R58, RZ, RZ, UR4 ;  /* 0x00000004ff3a7e24 */ /* 0x000fce000f8e00ff */
.L_x_6:
[----:B------:R-:W-:Y:S02]  /*0b20*/  ULDC.64 UR4, c[0x0][0x5a0] ;  /* 0x0001680000047ab9 */ /* 0x000fe40000000a00 */
[----:B------:R-:W-:-:S04]  /*0b30*/  ISETP.NE.U32.AND P0, PT, RZ, UR4, PT ;  /* 0x00000004ff007c0c */ /* 0x000fc8000bf05070 */
[----:B------:R-:W-:-:S13]  /*0b40*/  ISETP.NE.AND.EX P0, PT, RZ, UR5, PT, P0 ;  /* 0x00000005ff007c0c */ /* 0x000fda000bf05300 */
[----:B------:R-:W-:Y:S05]  /*0b50*/  @!P0 BRA `(.L_x_8) ;  /* 0x00000000001c8947 */ /* 0x000fea0003800000 */
[----:B0-----:R-:W0:Y:S02]  /*0b60*/  LDC.64 R2, c[0x0][0x5a0] ;  /* 0x00016800ff027b82 */ /* 0x001e240000000a00 */
[----:B0-----:R-:W2:Y:S02]  /*0b70*/  LDG.E.64 R2, desc[UR36][R2.64] ;  /* 0x0000002402027981 */ /* 0x001ea4000c1e1b00 */
[----:B--2---:R-:W-:-:S04]  /*0b80*/  ISETP.NE.U32.AND P0, PT, R2, RZ, PT ;  /* 0x000000ff0200720c */ /* 0x004fc80003f05070 */
[----:B------:R-:W-:-:S13]  /*0b90*/  ISETP.NE.AND.EX P0, PT, R3, RZ, PT, P0 ;  /* 0x000000ff0300720c */ /* 0x000fda0003f05300 */
[----:B------:R-:W-:Y:S05]  /*0ba0*/  @!P0 BRA `(.L_x_8) ;  /* 0x0000000000088947 */ /* 0x000fea0003800000 */
[----:B-1----:R0:W5:Y:S01]  /*0bb0*/  LD.E R59, desc[UR36][R2.64] ;  /* 0x00000024023b7980 */ /* 0x002162000c101900 */
[----:B------:R-:W-:Y:S05]  /*0bc0*/  BRA `(.L_x_9) ;  /* 0x0000000000247947 */ /* 0x000fea0003800000 */
.L_x_8:
[----:B------:R-:W-:Y:S02]  /*0bd0*/  ULDC.64 UR4, c[0x0][0x590] ;  /* 0x0001640000047ab9 */ /* 0x000fe40000000a00 */
[----:B------:R-:W-:-:S04]  /*0be0*/  ISETP.NE.U32.AND P0, PT, RZ, UR4, PT ;  /* 0x00000004ff007c0c */ /* 0x000fc8000bf05070 */
[----:B------:R-:W-:-:S13]  /*0bf0*/  ISETP.NE.AND.EX P0, PT, RZ, UR5, PT, P0 ;  /* 0x00000005ff007c0c */ /* 0x000fda000bf05300 */
[----:B------:R-:W-:Y:S05]  /*0c00*/  @!P0 BRA `(.L_x_10) ;  /* 0x00000000000c8947 */ /* 0x000fea0003800000 */
[----:B0-----:R-:W1:Y:S02]  /*0c10*/  LDC.64 R2, c[0x0][0x590] ;  /* 0x00016400ff027b82 */ /* 0x001e640000000a00 */
[----:B-1----:R1:W5:Y:S01]  /*0c20*/  LDG.E R59, desc[UR36][R2.64] ;  /* 0x00000024023b7981 */ /* 0x002362000c1e1900 */
[----:B------:R-:W-:Y:S05]  /*0c30*/  BRA `(.L_x_9) ;  /* 0x0000000000087947 */ /* 0x000fea0003800000 */
.L_x_10:
[----:B------:R-:W-:Y:S02]  /*0c40*/  ULDC UR4, c[0x0][0x584] ;  /* 0x0001610000047ab9 */ /* 0x000fe40000000800 */
[----:B-1----:R-:W-:-:S07]  /*0c50*/  IMAD.U32 R59, RZ, RZ, UR4 ;  /* 0x00000004ff3b7e24 */ /* 0x002fce000f8e00ff */
.L_x_9:
[----:B01----:R-:W0:Y:S01]  /*0c60*/  LDC R2, c[0x0][0x65c] ;  /* 0x00019700ff027b82 */ /* 0x003e220000000800 */
[----:B------:R-:W-:Y:S01]  /*0c70*/  ULDC UR6, c[0x0][0x28c] ;  /* 0x0000a30000067ab9 */ /* 0x000fe20000000800 */
[----:B------:R-:W-:Y:S01]  /*0c80*/  ISETP.NE.AND P0, PT, R10, 0x2, PT ;  /* 0x000000020a00780c */ /* 0x000fe20003f05270 */
[----:B------:R-:W-:Y:S01]  /*0c90*/  UIADD3 UR6, UR6, 0x7f, URZ ;  /* 0x0000007f06067890 */ /* 0x000fe2000fffe03f */
[----:B------:R-:W-:Y:S01]  /*0ca0*/  IMAD.U32 R10, RZ, RZ, UR12 ;  /* 0x0000000cff0a7e24 */ /* 0x000fe2000f8e00ff */
[----:B------:R-:W-:Y:S01]  /*0cb0*/  UMOV UR38, URZ ;  /* 0x0000003f00267c82 */ /* 0x000fe20008000000 */
[----:B------:R-:W-:Y:S01]  /*0cc0*/  UMOV UR39, URZ ;  /* 0x0000003f00277c82 */ /* 0x000fe20008000000 */
[----:B------:R-:W-:Y:S01]  /*0cd0*/  USHF.R.S32.HI UR7, URZ, 0x1f, UR6 ;  /* 0x0000001f3f077899 */ /* 0x000fe20008011406 */
[----:B------:R-:W-:-:S03]  /*0ce0*/  ULDC.64 UR8, c[0x0][0x650] ;  /* 0x0001940000087ab9 */ /* 0x000fc60000000a00 */
[----:B------:R-:W-:-:S04]  /*0cf0*/  ULEA.HI UR7, UR7, UR6, URZ, 0x7 ;  /* 0x0000000607077291 */ /* 0x000fc8000f8f383f */
[----:B------:R-:W-:Y:S01]  /*0d00*/  USHF.R.S32.HI UR40, URZ, 0x7, UR7 ;  /* 0x000000073f287899 */ /* 0x000fe20008011407 */
[----:B0-----:R-:W-:-:S13]  /*0d10*/  ISETP.NE.AND P1, PT, R2, 0x1, PT ;  /* 0x000000010200780c */ /* 0x001fda0003f25270 */
[----:B------:R-:W0:Y:S01]  /*0d20*/  @P1 LDC R17, c[0x0][0x10] ;  /* 0x00000400ff111b82 */ /* 0x000e220000000800 */
[----:B------:R-:W-:Y:S02]  /*0d30*/  @P1 IMAD.MOV.U32 R7, RZ, RZ, RZ ;  /* 0x000000ffff071224 */ /* 0x000fe400078e00ff */
[----:B------:R-:W-:-:S05]  /*0d40*/  @P1 IMAD.MOV.U32 R11, RZ, RZ, RZ ;  /* 0x000000ffff0b1224 */ /* 0x000fca00078e00ff */
[----:B------:R-:W1:Y:S01]  /*0d50*/  @!P1 LDC R3, c[0x0][0xc] ;  /* 0x00000300ff039b82 */ /* 0x000e620000000800 */
[----:B------:R-:W-:Y:S01]  /*0d60*/  ULDC UR4, c[0x0][0xc] ;  /* 0x0000030000047ab9 */ /* 0x000fe20000000800 */
[----:B------:R-:W-:Y:S02]  /*0d70*/  ULDC UR5, c[0x0][0x10] ;  /* 0x0000040000057ab9 */ /* 0x000fe40000000800 */
[----:B------:R-:W-:-:S04]  /*0d80*/  UIMAD.WIDE.U32 UR4, UR4, UR5, URZ ;  /* 0x00000005040472a5 */ /* 0x000fc8000f8e003f */
[----:B------:R-:W2:Y:S01]  /*0d90*/  LDC R0, c[0x0][0x14] ;  /* 0x00000500ff007b82 */ /* 0x000ea20000000800 */
[----:B0-----:R-:W-:-:S04]  /*0da0*/  @P1 IMAD.WIDE.U32 R16, R17, UR12, R6 ;  /* 0x0000000c11101c25 */ /* 0x001fc8000f8e0006 */
[----:B------:R-:W-:Y:S02]  /*0db0*/  @P1 IMAD.IADD R17, R17, 0x1, R11 ;  /* 0x0000000111111824 */ /* 0x000fe400078e020b */
[----:B------:R-:W-:Y:S02]  /*0dc0*/  IMAD.MOV.U32 R11, RZ, RZ, RZ ;  /* 0x000000ffff0b7224 */ /* 0x000fe400078e00ff */
[----:B-1----:R-:W-:-:S04]  /*0dd0*/  @!P1 IMAD.WIDE.U32 R10, R6, R3, R10 ;  /* 0x00000003060a9225 */ /* 0x002fc800078e000a */
[----:B------:R-:W-:Y:S02]  /*0de0*/  @!P1 IMAD.MOV.U32 R16, RZ, RZ, R10 ;  /* 0x000000ffff109224 */ /* 0x000fe400078e000a */
[----:B--2---:R-:W-:-:S04]  /*0df0*/  IMAD.WIDE.U32 R12, R0, UR4, RZ ;  /* 0x00000004000c7c25 */ /* 0x004fc8000f8e00ff */
[----:B------:R-:W-:Y:S01]  /*0e00*/  IMAD R3, R0, UR5, RZ ;  /* 0x0000000500037c24 */ /* 0x000fe2000f8e02ff */
[----:B------:R0:W-:Y:S01]  /*0e10*/  STL.64 [R1], R12 ;  /* 0x0000000c01007387 */ /* 0x0001e20000100a00 */
[----:B------:R-:W-:Y:S02]  /*0e20*/  @!P1 IMAD.MOV.U32 R17, RZ, RZ, R11 ;  /* 0x000000ffff119224 */ /* 0x000fe400078e000b */
[----:B------:R-:W-:Y:S01]  /*0e30*/  IMAD.IADD R0, R13, 0x1, R3 ;  /* 0x000000010d007824 */ /* 0x000fe200078e0203 */
[----:B------:R-:W-:Y:S06]  /*0e40*/  @P0 BRA `(.L_x_11) ;  /* 0x0000000000280947 */ /* 0x000fec0003800000 */
[----:B------:R-:W-:Y:S01]  /*0e50*/  UIMAD.WIDE.U32 UR4, UR40, 0x24924925, URZ ;  /* 0x24924925280478a5 */ /* 0x000fe2000f8e003f */
[----:B------:R-:W-:Y:S01]  /*0e60*/  IADD3 R16, P0, R16, R12, RZ ;  /* 0x0000000c10107210 */ /* 0x000fe20007f1e0ff */
[----:B------:R-:W-:Y:S02]  /*0e70*/  UISETP.GE.U32.AND UP0, UPT, UR40, 0x7, UPT ;  /* 0x000000072800788c */ /* 0x000fe4000bf06070 */
[----:B------:R-:W-:Y:S02]  /*0e80*/  UIADD3 UR4, -UR5, UR40, URZ ;  /* 0x0000002805047290 */ /* 0x000fe4000fffe13f */
[----:B------:R-:W-:Y:S01]  /*0e90*/  IMAD.X R17, R0, 0x1, R17, P0 ;  /* 0x0000000100117824 */ /* 0x000fe200000e0611 */
[----:B------:R-:W-:Y:S01]  /*0ea0*/  UMOV UR39, URZ ;  /* 0x0000003f00277c82 */ /* 0x000fe20008000000 */
[----:B------:R-:W-:-:S04]  /*0eb0*/  ULEA.HI UR4, UR4, UR5, URZ, 0x1f ;  /* 0x0000000504047291 */ /* 0x000fc8000f8ff83f */
[----:B------:R-:W-:-:S04]  /*0ec0*/  USHF.R.U32.HI UR4, URZ, 0x2, UR4 ;  /* 0x000000023f047899 */ /* 0x000fc80008011604 */
[----:B------:R-:W-:Y:S02]  /*0ed0*/  @UP0 ULOP3.LUT UR39, UR4, 0x1, URZ, 0xc0, !UPT ;  /* 0x0000000104270892 */ /* 0x000fe4000f8ec03f */
[----:B------:R-:W-:-:S12]  /*0ee0*/  UIMAD UR38, UR4, -0x7, UR40 ;  /* 0xfffffff9042678a4 */ /* 0x000fd8000f8e0228 */
.L_x_11:
[----:B------:R-:W-:Y:S01]  /*0ef0*/  ISETP.GE.U32.AND P0, PT, R16, UR8, PT ;  /* 0x0000000810007c0c */ /* 0x000fe2000bf06070 */
[----:B------:R-:W-:Y:S01]  /*0f00*/  IMAD.MOV.U32 R22, RZ, RZ, -0x1 ;  /* 0xffffffffff167424 */ /* 0x000fe200078e00ff */
[----:B------:R-:W-:Y:S01]  /*0f10*/  PRMT R3, RZ, 0x7610, R3 ;  /* 0x00007610ff037816 */ /* 0x000fe20000000003 */
[----:B------:R-:W-:Y:S01]  /*0f20*/  IMAD.MOV.U32 R18, RZ, RZ, -0x1 ;  /* 0xffffffffff127424 */ /* 0x000fe200078e00ff */
[----:B------:R-:W-:Y:S01]  /*0f30*/  ISETP.GE.U32.AND.EX P0, PT, R17, UR9, PT, P0 ;  /* 0x0000000911007c0c */ /* 0x000fe2000bf06100 */
[----:B------:R-:W-:-:S12]  /*0f40*/  IMAD.MOV.U32 R19, RZ, RZ, -0x1 ;  /* 0xffffffffff137424 */ /* 0x000fd800078e00ff */
[----:B------:R-:W-:Y:S05]  /*0f50*/  @P0 BRA `(.L_x_12) ;  /* 0x0000000400280947 */ /* 0x000fea0003800000 */
[----:B------:R-:W1:Y:S01]  /*0f60*/  LDC.64 R26, c[0x0][0x628] ;  /* 0x00018a00ff1a7b82 */ /* 0x000e620000000a00 */
[----:B------:R-:W-:Y:S02]  /*0f70*/  IMAD.MOV.U32 R10, RZ, RZ, R16 ;  /* 0x000000ffff0a7224 */ /* 0x000fe400078e0010 */
[----:B------:R-:W-:-:S05]  /*0f80*/  IMAD.MOV.U32 R11, RZ, RZ, R17 ;  /* 0x000000ffff0b7224 */ /* 0x000fca00078e0011 */
[----:B------:R-:W2:Y:S08]  /*0f90*/  LDC R18, c[0x0][0x630] ;  /* 0x00018c00ff127b82 */ /* 0x000eb00000000800 */
[----:B------:R-:W3:Y:S01]  /*0fa0*/  LDC.64 R28, c[0x0][0x620] ;  /* 0x00018800ff1c7b82 */ /* 0x000ee20000000a00 */
[----:B-1----:R-:W-:-:S04]  /*0fb0*/  ISETP.NE.U32.AND P0, PT, R26, RZ, PT ;  /* 0x000000ff1a00720c */ /* 0x002fc80003f05070 */
[----:B------:R-:W-:-:S13]  /*0fc0*/  ISETP.NE.AND.EX P0, PT, R27, RZ, PT, P0 ;  /* 0x000000ff1b00720c */ /* 0x000fda0003f05300 */
[----:B--23--:R-:W-:Y:S05]  /*0fd0*/  @!P0 BRA `(.L_x_13) ;  /* 0x0000000000288947 */ /* 0x00cfea0003800000 */
[----:B------:R-:W1:Y:S02]  /*0fe0*/  LDC R3, c[0x0][0x634] ;  /* 0x00018d00ff037b82 */ /* 0x000e640000000800 */
[----:B-1----:R-:W-:-:S05]  /*0ff0*/  IADD3 R3, P0, R16, R3, RZ ;  /* 0x0000000310037210 */ /* 0x002fca0007f1e0ff */
[----:B------:R-:W-:-:S04]  /*1000*/  IMAD.X R19, RZ, RZ, R17, P0 ;  /* 0x000000ffff137224 */ /* 0x000fc800000e0611 */
[----:B------:R-:W-:-:S04]  /*1010*/  IMAD.WIDE.U32 R10, R19, R26, RZ ;  /* 0x0000001a130a7225 */ /* 0x000fc800078e00ff */
[----:B0-----:R-:W-:-:S04]  /*1020*/  IMAD.WIDE.U32 R12, P0, R3, R27, R10 ;  /* 0x0000001b030c7225 */ /* 0x001fc8000780000a */
[----:B------:R-:W-:-:S04]  /*1030*/  IMAD.WIDE.U32 R10, R3, R26, RZ ;  /* 0x0000001a030a7225 */ /* 0x000fc800078e00ff */
[----:B------:R-:W-:Y:S01]  /*1040*/  IMAD.X R15, RZ, RZ, RZ, P0 ;  /* 0x000000ffff0f7224 */ /* 0x000fe200000e06ff */
[----:B------:R-:W-:Y:S01]  /*1050*/  IADD3 RZ, P0, R11, R12, RZ ;  /* 0x0000000c0bff7210 */ /* 0x000fe20007f1e0ff */
[----:B------:R-:W-:-:S04]  /*1060*/  IMAD.MOV.U32 R14, RZ, RZ, R13 ;  /* 0x000000ffff0e7224 */ /* 0x000fc800078e000d */
[----:B------:R-:W-:-:S08]  /*1070*/  IMAD.WIDE.U32.X R10, R19, R27, R14, P0 ;  /* 0x0000001b130a7225 */ /* 0x000fd000000e040e */
.L_x_13:
[----:B------:R-:W1:Y:S01]  /*1080*/  LDC.64 R32, c[0x0][0x640] ;  /* 0x00019000ff207b82 */ /* 0x000e620000000a00 */
[-CC-:B------:R-:W-:Y:S02]  /*1090*/  SHF.R.U64 R30, R10, R18.reuse, R11.reuse ;  /* 0x000000120a1e7219 */ /* 0x180fe4000000120b */
[----:B------:R-:W-:Y:S02]  /*10a0*/  SHF.R.U32.HI R3, RZ, R18, R11 ;  /* 0x00000012ff037219 */ /* 0x000fe4000001160b */
[----:B0-----:R-:W-:-:S03]  /*10b0*/  IADD3 R13, P0, RZ, -R30, RZ ;  /* 0x8000001eff0d7210 */ /* 0x001fc60007f1e0ff */
[----:B------:R-:W0:Y:S02]  /*10c0*/  LDC R14, c[0x0][0x618] ;  /* 0x00018600ff0e7b82 */ /* 0x000e240000000800 */
[----:B------:R-:W-:Y:S02]  /*10d0*/  IMAD.X R3, RZ, RZ, ~R3, P0 ;  /* 0x000000ffff037224 */ /* 0x000fe400000e0e03 */
[----:B------:R-:W-:-:S04]  /*10e0*/  IMAD.WIDE.U32 R10, R13, R28, R16 ;  /* 0x0000001c0d0a7225 */ /* 0x000fc800078e0010 */
[----:B------:R-:W2:Y:S01]  /*10f0*/  LDC R15, c[0x0][0x608] ;  /* 0x00018200ff0f7b82 */ /* 0x000ea20000000800 */
[----:B------:R-:W-:Y:S02]  /*1100*/  IMAD R12, R3, R28, RZ ;  /* 0x0000001c030c7224 */ /* 0x000fe400078e02ff */
[----:B------:R-:W-:Y:S02]  /*1110*/  IMAD.MOV.U32 R28, RZ, RZ, 0x1 ;  /* 0x00000001ff1c7424 */ /* 0x000fe400078e00ff */
[----:B------:R-:W-:Y:S02]  /*1120*/  IMAD R3, R13, R29, R12 ;  /* 0x0000001d0d037224 */ /* 0x000fe400078e020c */
[----:B------:R-:W-:Y:S01]  /*1130*/  IMAD.MOV.U32 R12, RZ, RZ, -0x1 ;  /* 0xffffffffff0c7424 */ /* 0x000fe200078e00ff */
[----:B------:R-:W3:Y:S01]  /*1140*/  LDC R31, c[0x0][0x658] ;  /* 0x00019600ff1f7b82 */ /* 0x000ee20000000800 */
[----:B------:R-:W-:Y:S01]  /*1150*/  IMAD.IADD R3, R11, 0x1, R3 ;  /* 0x000000010b037824 */ /* 0x000fe200078e0203 */
[----:B-1----:R-:W-:-:S04]  /*1160*/  ISETP.NE.U32.AND P0, PT, R32, RZ, PT ;  /* 0x000000ff2000720c */ /* 0x002fc80003f05070 */
[----:B------:R-:W-:Y:S02]  /*1170*/  ISETP.NE.AND.EX P0, PT, R33, RZ, PT, P0 ;  /* 0x000000ff2100720c */ /* 0x000fe40003f05300 */
[----:B------:R-:W1:Y:S01]  /*1180*/  LDC R24, c[0x0][0x600] ;  /* 0x00018000ff187b82 */ /* 0x000e620000000800 */
[-CC-:B0-----:R-:W-:Y:S02]  /*1190*/  SHF.R.U64 R27, R10, R14.reuse, R3.reuse ;  /* 0x0000000e0a1b7219 */ /* 0x181fe40000001203 */
[----:B------:R-:W-:-:S05]  /*11a0*/  SHF.R.U32.HI R10, RZ, R14, R3 ;  /* 0x0000000eff0a7219 */ /* 0x000fca0000011603 */
[----:B------:R-:W0:Y:S01]  /*11b0*/  LDC R22, c[0x0][0x648] ;  /* 0x00019200ff167b82 */ /* 0x000e220000000800 */
[-CC-:B--2---:R-:W-:Y:S02]  /*11c0*/  SHF.R.U64 R35, R27, R15.reuse, R10.reuse ;  /* 0x0000000f1b237219 */ /* 0x184fe4000000120a */
[----:B------:R-:W-:-:S05]  /*11d0*/  SHF.R.U32.HI R10, RZ, R15, R10 ;  /* 0x0000000fff0a7219 */ /* 0x000fca000001160a */
[----:B------:R-:W2:Y:S01]  /*11e0*/  LDC R26, c[0x0][0x638] ;  /* 0x00018e00ff1a7b82 */ /* 0x000ea20000000800 */
[-CC-:B---3--:R-:W-:Y:S02]  /*11f0*/  SHF.R.U64 R34, R35, R31.reuse, R10.reuse ;  /* 0x0000001f23227219 */ /* 0x188fe4000000120a */
[-C--:B------:R-:W-:Y:S02]  /*1200*/  SHF.L.U32 R3, R12, R31.reuse, RZ ;  /* 0x0000001f0c037219 */ /* 0x080fe400000006ff */
[----:B------:R-:W-:Y:S01]  /*1210*/  SHF.R.U32.HI R11, RZ, R31, R10 ;  /* 0x0000001fff0b7219 */ /* 0x000fe2000001160a */
[----:B------:R-:W-:Y:S01]  /*1220*/  IMAD.MOV.U32 R10, RZ, RZ, R34 ;  /* 0x000000ffff0a7224 */ /* 0x000fe200078e0022 */
[----:B------:R-:W-:Y:S01]  /*1230*/  LOP3.LUT R18, RZ, R3, RZ, 0x33, !PT ;  /* 0x00000003ff127212 */ /* 0x000fe200078e33ff */
[----:B------:R-:W3:Y:S01]  /*1240*/  LDC R29, c[0x0][0x610] ;  /* 0x00018400ff1d7b82 */ /* 0x000ee20000000800 */
[----:B------:R-:W-:Y:S05]  /*1250*/  @!P0 BRA `(.L_x_14) ;  /* 0x0000000000288947 */ /* 0x000fea0003800000 */
[----:B------:R-:W4:Y:S02]  /*1260*/  LDC R3, c[0x0][0x64c] ;  /* 0x00019300ff037b82 */ /* 0x000f240000000800 */
[----:B----4-:R-:W-:-:S05]  /*1270*/  IADD3 R3, P0, R34, R3, RZ ;  /* 0x0000000322037210 */ /* 0x010fca0007f1e0ff */
[----:B------:R-:W-:-:S04]  /*1280*/  IMAD.X R19, RZ, RZ, R11, P0 ;  /* 0x000000ffff137224 */ /* 0x000fc800000e060b */
[----:B------:R-:W-:-:S04]  /*1290*/  IMAD.WIDE.U32 R10, R19, R32, RZ ;  /* 0x00000020130a7225 */ /* 0x000fc800078e00ff */
[----:B------:R-:W-:-:S04]  /*12a0*/  IMAD.WIDE.U32 R12, P0, R3, R33, R10 ;  /* 0x00000021030c7225 */ /* 0x000fc8000780000a */
[----:B------:R-:W-:-:S04]  /*12b0*/  IMAD.WIDE.U32 R10, R3, R32, RZ ;  /* 0x00000020030a7225 */ /* 0x000fc800078e00ff */
[----:B------:R-:W-:Y:S01]  /*12c0*/  IMAD.X R15, RZ, RZ, RZ, P0 ;  /* 0x000000ffff0f7224 */ /* 0x000fe200000e06ff */
[----:B------:R-:W-:Y:S01]  /*12d0*/  IADD3 RZ, P0, R11, R12, RZ ;  /* 0x0000000c0bff7210 */ /* 0x000fe20007f1e0ff */
[----:B------:R-:W-:-:S04]  /*12e0*/  IMAD.MOV.U32 R14, RZ, RZ, R13 ;  /* 0x000000ffff0e7224 */ /* 0x000fc800078e000d */
[----:B------:R-:W-:-:S08]  /*12f0*/  IMAD.WIDE.U32.X R10, R19, R33, R14, P0 ;  /* 0x00000021130a7225 */ /* 0x000fd000000e040e */
.L_x_14:
[----:B0-----:R-:W-:Y:S01]  /*1300*/  SHF.R.U64 R7, R10, R22, R11 ;  /* 0x000000160a077219 */ /* 0x001fe2000000120b */
[----:B-1----:R-:W-:Y:S01]  /*1310*/  VIADD R10, R24, 0xffffffff ;  /* 0xffffffff180a7836 */ /* 0x002fe20000000000 */
[----:B------:R-:W-:Y:S01]  /*1320*/  SHF.L.U32 R3, R28, R31, RZ ;  /* 0x0000001f1c037219 */ /* 0x000fe200000006ff */
[----:B------:R-:W-:Y:S01]  /*1330*/  @P1 IMAD R21, R25, R20, R6 ;  /* 0x0000001419151224 */ /* 0x000fe200078e0206 */
[----:B------:R-:W-:Y:S01]  /*1340*/  LOP3.LUT R18, R35, R18, RZ, 0xc0, !PT ;  /* 0x0000001223127212 */ /* 0x000fe200078ec0ff */
[----:B------:R-:W-:Y:S02]  /*1350*/  IMAD.MOV R11, RZ, RZ, -R7 ;  /* 0x000000ffff0b7224 */ /* 0x000fe400078e0a07 */
[----:B------:R-:W-:Y:S02]  /*1360*/  IMAD.MOV.U32 R6, RZ, RZ, 0x1 ;  /* 0x00000001ff067424 */ /* 0x000fe400078e00ff */
[----:B------:R-:W-:Y:S01]  /*1370*/  IMAD R18, R3, R7, R18 ;  /* 0x0000000703127224 */ /* 0x000fe200078e0212 */
[----:B------:R-:W-:Y:S01]  /*1380*/  LOP3.LUT R7, R27, R10, RZ, 0xc0, !PT ;  /* 0x0000000a1b077212 */ /* 0x000fe200078ec0ff */
[----:B--2---:R-:W-:-:S02]  /*1390*/  IMAD R3, R11, R26, R34 ;  /* 0x0000001a0b037224 */ /* 0x004fc400078e0222 */
[----:B---3--:R-:W-:Y:S02]  /*13a0*/  IMAD R22, R18, R29, R21 ;  /* 0x0000001d12167224 */ /* 0x008fe400078e0215 */
[----:B------:R-:W-:Y:S01]  /*13b0*/  IMAD R7, R3, R24, R7 ;  /* 0x0000001803077224 */ /* 0x000fe200078e0207 */
[----:B------:R-:W-:Y:S01]  /*13c0*/  PRMT R3, R6, 0x7610, R3 ;  /* 0x0000761006037816 */ /* 0x000fe20000000003 */
[----:B------:R-:W-:-:S03]  /*13d0*/  IMAD.MOV.U32 R19, RZ, RZ, R30 ;  /* 0x000000ffff137224 */ /* 0x000fc600078e001e */
[----:B------:R-:W-:Y:S02]  /*13e0*/  SEL R18, R7, R22, !P1 ;  /* 0x0000001607127207 */ /* 0x000fe40004800000 */
[----:B------:R-:W-:-:S07]  /*13f0*/  SEL R22, R22, R7, !P1 ;  /* 0x0000000716167207 */ /* 0x000fce0004800000 */
.L_x_12:
[----:B------:R-:W-:Y:S05]  /*1400*/  @!P2 BRA `(.L_x_15) ;  /* 0x00000000000ca947 */ /* 0x000fea0003800000 */
[----:B------:R-:W-:Y:S01]  /*1410*/  UCGABAR_WAIT ;  /* 0x0000000000007dc7 */ /* 0x000fe20008000000 */
[----:B------:R-:W-:Y:S01]  /*1420*/  CCTL.IVALL ;  /* 0x00000000ff00798f */ /* 0x000fe20002000000 */
[----:B------:R-:W-:Y:S05]  /*1430*/  BRA `(.L_x_16) ;  /* 0x0000000000047947 */ /* 0x000fea0003800000 */
.L_x_15:
[----:B------:R-:W-:Y:S06]  /*1440*/  BAR.SYNC.DEFER_BLOCKING 0x0 ;  /* 0x0000000000007b1d */ /* 0x000fec0000010000 */
.L_x_16:
[----:B------:R-:W-:Y:S05]  /*1450*/  @!P4 BRA `(.L_x_17) ;  /* 0x0000003800f8c947 */ /* 0x000fea0003800000 */
[----:B------:R-:W-:-:S13]  /*1460*/  ISETP.GT.U32.AND P0, PT, R36, 0x1, PT ;  /* 0x000000012400780c */ /* 0x000fda0003f04070 */
[----:B------:R-:W-:Y:S05]  /*1470*/  @P0 EXIT ;  /* 0x000000000000094d */ /* 0x000fea0003800000 */
.L_x_18:
[----:B------:R-:W-:-:S08]  /*1480*/  NOP ;  /* 0x0000000000007918 */ /* 0x000fd00000000000 */
[----:B------:R-:W1:Y:S02]  /*1490*/  USETMAXREG.TRY_ALLOC.CTAPOOL UP0, 0xe8 ;  /* 0x000000e8000079c8 */ /* 0x000e640008000600 */
[----:B-1----:R-:W-:-:S13]  /*14a0*/  PLOP3.LUT P0, PT, PT, PT, UP0, 0x80, 0x0 ;  /* 0x000000000000781c */ /* 0x002fda0003f0f008 */
[----:B------:R-:W-:Y:S05]  /*14b0*/  @!P0 BRA `(.L_x_18) ;  /* 0xfffffffc00f08947 */ /* 0x000fea000383ffff */
[----:B------:R-:W-:-:S13]  /*14c0*/  LOP3.LUT P0, RZ, R3, 0xff, RZ, 0xc0, !PT ;  /* 0x000000ff03ff7812 */ /* 0x000fda000780c0ff */
[----:B------:R-:W-:Y:S05]  /*14d0*/  @!P0 EXIT ;  /* 0x000000000000894d */ /* 0x000fea0003800000 */
[----:B------:R-:W2:Y:S01]  /*14e0*/  LDL.64 R6, [R1] ;  /* 0x0000000001067983 */ /* 0x000ea20000100a00 */
[CC--:B------:R-:W-:Y:S01]  /*14f0*/  LEA.HI R3, R8.reuse, R5.reuse, RZ, 0x2 ;  /* 0x0000000508037211 */ /* 0x0c0fe200078f10ff */
[----:B------:R-:W1:Y:S01]  /*1500*/  S2UR UR4, SR_CgaCtaId ;  /* 0x00000000000479c3 */ /* 0x000e620000008800 */
[----:B------:R-:W-:Y:S01]  /*1510*/  LEA.HI R8, R8, R5, RZ, 0x5 ;  /* 0x0000000508087211 */ /* 0x000fe200078f28ff */
[----:B------:R-:W-:Y:S01]  /*1520*/  UMOV UR41, 0x400 ;  /* 0x0000040000297882 */ /* 0x000fe20000000000 */
[----:B------:R-:W-:Y:S01]  /*1530*/  LOP3.LUT R4, R3, 0xfffffffc, RZ, 0xc0, !PT ;  /* 0xfffffffc03047812 */ /* 0x000fe200078ec0ff */
[----:B------:R-:W-:Y:S01]  /*1540*/  UISETP.LT.AND UP0, UPT, UR40, 0x1, UPT ;  /* 0x000000012800788c */ /* 0x000fe2000bf01270 */
[--C-:B------:R-:W-:Y:S01]  /*1550*/  SHF.R.S32.HI R60, RZ, 0x2, R3.reuse ;  /* 0x00000002ff3c7819 */ /* 0x100fe20000011403 */
[----:B------:R-:W-:Y:S01]  /*1560*/  UIADD3 UR5, UR43, -0x1, URZ ;  /* 0xffffffff2b057890 */ /* 0x000fe2000fffe03f */
[----:B------:R-:W-:Y:S01]  /*1570*/  SHF.R.S32.HI R3, RZ, 0x1f, R3 ;  /* 0x0000001fff037819 */ /* 0x000fe20000011403 */
[----:B------:R-:W3:Y:S01]  /*1580*/  LDC R66, c[0x0][0x658] ;  /* 0x00019600ff427b82 */ /* 0x000ee20000000800 */
[----:B------:R-:W-:Y:S01]  /*1590*/  USEL UR42, UR40, 0x1, UP0 ;  /* 0x00000001282a7887 */ /* 0x000fe20008000000 */
[----:B------:R-:W-:Y:S01]  /*15a0*/  IMAD.IADD R4, R5, 0x1, -R4 ;  /* 0x0000000105047824 */ /* 0x000fe200078e0a04 */
[----:B------:R-:W-:Y:S01]  /*15b0*/  LEA.HI R3, R3, R60, RZ, 0x3 ;  /* 0x0000003c03037211 */ /* 0x000fe200078f18ff */
[----:B------:R-:W-:Y:S01]  /*15c0*/  UISETP.NE.AND UP0, UPT, UR5, URZ, UPT ;  /* 0x0000003f0500728c */ /* 0x000fe2000bf05270 */
[----:B------:R-:W-:Y:S01]  /*15d0*/  IMAD.MOV.U32 R5, RZ, RZ, 0x1 ;  /* 0x00000001ff057424 */ /* 0x000fe200078e00ff */
[----:B------:R-:W-:Y:S01]  /*15e0*/  ULDC UR8, c[0x0][0x284] ;  /* 0x0000a10000087ab9 */ /* 0x000fe20000000800 */
[----:B------:R-:W-:Y:S01]  /*15f0*/  LOP3.LUT R3, R3, 0xfffffff8, RZ, 0xc0, !PT ;  /* 0xfffffff803037812 */ /* 0x000fe200078ec0ff */
[----:B------:R-:W4:Y:S01]  /*1600*/  LDC.64 R64, c[0x0][0x5c8] ;  /* 0x00017200ff407b82 */ /* 0x000f220000000a00 */
[----:B------:R-:W-:Y:S01]  /*1610*/  USEL UR7, URZ, 0x1, UP0 ;  /* 0x000000013f077887 */ /* 0x000fe20008000000 */
[----:B------:R-:W-:Y:S01]  /*1620*/  IMAD.SHL.U32 R62, R4, 0x2, RZ ;  /* 0x00000002043e7824 */ /* 0x000fe200078e00ff */
[----:B------:R-:W-:Y:S01]  /*1630*/  LOP3.LUT R74, R23, 0x1, RZ, 0xfc, !PT ;  /* 0x00000001174a7812 */ /* 0x000fe200078efcff */
[----:B------:R-:W-:Y:S01]  /*1640*/  IMAD.IADD R60, R60, 0x1, -R3 ;  /* 0x000000013c3c7824 */ /* 0x000fe200078e0a03 */
[----:B------:R-:W-:Y:S01]  /*1650*/  SHF.R.S32.HI R3, RZ, 0x5, R8 ;  /* 0x00000005ff037819 */ /* 0x000fe20000011408 */
[----:B------:R-:W-:Y:S01]  /*1660*/  USHF.L.U32 UR47, UR40, 0x1, URZ ;  /* 0x00000001282f7899 */ /* 0x000fe2000800063f */
[----:B------:R-:W-:Y:S01]  /*1670*/  IMAD.U32 R75, RZ, RZ, UR7 ;  /* 0x00000007ff4b7e24 */ /* 0x000fe2000f8e00ff */
[----:B------:R-:W0:Y:S01]  /*1680*/  LDC R67, c[0x0][0x288] ;  /* 0x0000a200ff437b82 */ /* 0x000e220000000800 */
[--C-:B------:R-:W-:Y:S01]  /*1690*/  SHF.R.S32.HI R61, RZ, 0x1f, R60.reuse ;  /* 0x0000001fff3d7819 */ /* 0x100fe2000001143c */
[----:B-1----:R-:W-:Y:S01]  /*16a0*/  ULEA UR41, UR4, UR41, 0x18 ;  /* 0x0000002904297291 */ /* 0x002fe2000f8ec03f */
[C---:B------:R-:W-:Y:S01]  /*16b0*/  IMAD R71, R3.reuse, -0x10, -R60 ;  /* 0xfffffff003477824 */ /* 0x040fe200078e0a3c */
[----:B------:R-:W-:Y:S01]  /*16c0*/  USHF.L.U32 UR4, UR5, 0x3, URZ ;  /* 0x0000000305047899 */ /* 0x000fe2000800063f */
[----:B------:R-:W-:Y:S01]  /*16d0*/  SHF.R.S32.HI R63, RZ, 0x1f, R62 ;  /* 0x0000001fff3f7819 */ /* 0x000fe2000001143e */
[----:B------:R-:W-:Y:S01]  /*16e0*/  IMAD.WIDE R60, R3, 0x10, R60 ;  /* 0x00000010033c7825 */ /* 0x000fe200078e023c */
[----:B------:R-:W-:Y:S01]  /*16f0*/  UIADD3 UR5, UR41, 0x180, URZ ;  /* 0x0000018029057890 */ /* 0x000fe2000fffe03f */
[----:B------:R-:W1:Y:S01]  /*1700*/  LDC R69, c[0x0][0x600] ;  /* 0x00018000ff457b82 */ /* 0x000e620000000800 */
[----:B------:R-:W-:Y:S01]  /*1710*/  UIADD3 UR6, UR41, 0x1c180, URZ ;  /* 0x0001c18029067890 */ /* 0x000fe2000fffe03f */
[----:B------:R-:W-:Y:S01]  /*1720*/  IMAD.MOV.U32 R3, RZ, RZ, -0x1 ;  /* 0xffffffffff037424 */ /* 0x000fe200078e00ff */
[----:B------:R-:W-:Y:S01]  /*1730*/  USHF.R.U32.HI UR5, URZ, 0x4, UR5 ;  /* 0x000000043f057899 */ /* 0x000fe20008011605 */
[----:B------:R-:W-:Y:S01]  /*1740*/  VIADD R71, R71, UR8 ;  /* 0x0000000847477c36 */ /* 0x000fe20008000000 */
[----:B------:R-:W-:-:S02]  /*1750*/  USHF.R.U32.HI UR6, URZ, 0x4, UR6 ;  /* 0x000000043f067899 */ /* 0x000fc40008011606 */
[-C--:B---3--:R-:W-:Y:S01]  /*1760*/  SHF.L.U32 R3, R3, R66.reuse, RZ ;  /* 0x0000004203037219 */ /* 0x088fe200000006ff */
[----:B------:R-:W-:Y:S01]  /*1770*/  UIADD3 UR48, UR41, 0x80, URZ ;  /* 0x0000008029307890 */ /* 0x000fe2000fffe03f */
[C---:B----4-:R-:W-:Y:S01]  /*1780*/  SHF.L.U64.HI R65, R64.reuse, 0x3, R65 ;  /* 0x0000000340417819 */ /* 0x050fe20000010241 */
[----:B------:R-:W-:Y:S01]  /*1790*/  ULOP3.LUT UR4, UR4, 0x8, URZ, 0xc0, !UPT ;  /* 0x0000000804047892 */ /* 0x000fe2000f8ec03f */
[----:B------:R-:W-:Y:S01]  /*17a0*/  SHF.L.U32 R66, R5, R66, RZ ;  /* 0x0000004205427219 */ /* 0x000fe200000006ff */
[----:B------:R-:W-:Y:S01]  /*17b0*/  ULOP3.LUT UR5, UR5, 0x3fff, URZ, 0xc0, !UPT ;  /* 0x00003fff05057892 */ /* 0x000fe2000f8ec03f */
[----:B------:R-:W-:Y:S01]  /*17c0*/  IMAD.SHL.U32 R64, R64, 0x8, RZ ;  /* 0x0000000840407824 */ /* 0x000fe200078e00ff */
[----:B------:R-:W-:Y:S01]  /*17d0*/  ULOP3.LUT UR6, UR6, 0x3fff, URZ, 0xc0, !UPT ;  /* 0x00003fff06067892 */ /* 0x000fe2000f8ec03f */
[----:B------:R-:W-:Y:S01]  /*17e0*/  LOP3.LUT R70, RZ, R3, RZ, 0x33, !PT ;  /* 0x00000003ff467212 */ /* 0x000fe200078e33ff */
[----:B0-----:R-:W-:Y:S01]  /*17f0*/  IMAD R67, R4, -0x2, R67 ;  /* 0xfffffffe04437824 */ /* 0x001fe200078e0243 */
[----:B------:R-:W-:-:S02]  /*1800*/  UIADD3 UR42, -UR42, UR40, URZ ;  /* 0x000000282a2a7290 */ /* 0x000fc4000fffe13f */
[----:B------:R-:W-:Y:S02]  /*1810*/  ULEA UR43, UR43, UR48, 0x3 ;  /* 0x000000302b2b7291 */ /* 0x000fe4000f8e183f */
[----:B------:R-:W-:Y:S02]  /*1820*/  ULOP3.LUT UR49, UR4, 0x8, URZ, 0x3c, !UPT ;  /* 0x0000000804317892 */ /* 0x000fe4000f8e3c3f */
[----:B------:R-:W-:Y:S01]  /*1830*/  ULOP3.LUT UR44, UR4, 0x18, URZ, 0x3c, !UPT ;  /* 0x00000018042c7892 */ /* 0x000fe2000f8e3c3f */
[----:B-1----:R-:W-:Y:S01]  /*1840*/  VIADD R69, R69, 0xffffffff ;  /* 0xffffffff45457836 */ /* 0x002fe20000000000 */
[----:B------:R-:W-:Y:S02]  /*1850*/  ULOP3.LUT UR45, UR5, 0x10000, URZ, 0xfc, !UPT ;  /* 0x00010000052d7892 */ /* 0x000fe4000f8efc3f */
[----:B------:R-:W-:Y:S01]  /*1860*/  ULOP3.LUT UR46, UR6, 0x10000, URZ, 0xfc, !UPT ;  /* 0x00010000062e7892 */ /* 0x000fe2000f8efc3f */
[----:B--2---:R-:W-:-:S11]  /*1870*/  SHF.L.U64.HI R68, R6, 0x1, R0 ;  /* 0x0000000106447819 */ /* 0x004fd60000010200 */
.L_x_104:
[----:B------:R-:W-:-:S04]  /*1880*/  SHF.L.U32 R0, R75, 0x1f, RZ ;  /* 0x0000001f4b007819 */ /* 0x000fc800000006ff */
[----:B------:R-:W0:Y:S02]  /*1890*/  SYNCS.PHASECHK.TRANS64.TRYWAIT P0, [UR43+-0x8], R0 ;  /* 0xfffff800ff0075a7 */ /* 0x000e24000800016b */
[----:B01-345:R-:W-:Y:S05]  /*18a0*/  @!P0 BRA `(.L_x_19) ;  /* 0x0000004800c88947 */ /* 0x03bfea0003800000 */
.L_x_129:
[----:B------:R-:W-:Y:S02]  /*18b0*/  ULDC UR4, c[0x0][0x28c] ;  /* 0x0000a30000047ab9 */ /* 0x000fe40000000800 */
[----:B------:R-:W-:-:S13]  /*18c0*/  ISETP.LT.AND P0, PT, RZ, UR4, PT ;  /* 0x00000004ff007c0c */ /* 0x000fda000bf01270 */
[----:B------:R-:W-:Y:S05]  /*18d0*/  @P0 BRA `(.L_x_20) ;  /* 0x0000000000400947 */ /* 0x000fea0003800000 */
[----:B0-----:R-:W-:Y:S01]  /*18e0*/  MOV R0, 0x0 ;  /* 0x0000000000007802 */ /* 0x001fe20000000f00 */
[----:B------:R-:W-:Y:S01]  /*18f0*/  ULDC.64 UR4, c[0x4][0x68] ;  /* 0x01001a0000047ab9 */ /* 0x000fe20000000a00 */
[----:B------:R-:W-:Y:S01]  /*1900*/  ULDC.64 UR6, c[0x4][0x8] ;  /* 0x0100020000067ab9 */ /* 0x000fe20000000a00 */
[----:B------:R-:W-:Y:S01]  /*1910*/  IMAD.U32 R4, RZ, RZ, UR4 ;  /* 0x00000004ff047e24 */ /* 0x000fe2000f8e00ff */
[----:B------:R0:W1:Y:S01]  /*1920*/  LDC.64 R14, c[0x4][R0] ;  /* 0x01000000000e7b82 */ /* 0x0000620000000a00 */
[----:B------:R-:W-:Y:S01]  /*1930*/  IMAD.U32 R5, RZ, RZ, UR5 ;  /* 0x00000005ff057e24 */ /* 0x000fe2000f8e00ff */
[----:B------:R-:W-:Y:S01]  /*1940*/  ULDC.64 UR4, c[0x4][0x70] ;  /* 0x01001c0000047ab9 */ /* 0x000fe20000000a00 */
[----:B------:R-:W-:Y:S02]  /*1950*/  IMAD.U32 R10, RZ, RZ, UR6 ;  /* 0x00000006ff0a7e24 */ /* 0x000fe4000f8e00ff */
[----:B------:R-:W-:Y:S02]  /*1960*/  IMAD.U32 R6, RZ, RZ, UR4 ;  /* 0x00000004ff067e24 */ /* 0x000fe4000f8e00ff */
[----:B------:R-:W-:-:S02]  /*1970*/  IMAD.U32 R7, RZ, RZ, UR5 ;  /* 0x00000005ff077e24 */ /* 0x000fc4000f8e00ff */
[----:B------:R-:W-:Y:S02]  /*1980*/  IMAD.U32 R11, RZ, RZ, UR7 ;  /* 0x00000007ff0b7e24 */ /* 0x000fe4000f8e00ff */
[----:B------:R-:W-:Y:S02]  /*1990*/  IMAD.MOV.U32 R8, RZ, RZ, 0x1e1 ;  /* 0x000001e1ff087424 */ /* 0x000fe400078e00ff */
[----:B------:R-:W-:Y:S02]  /*19a0*/  IMAD.MOV.U32 R12, RZ, RZ, 0x1 ;  /* 0x00000001ff0c7424 */ /* 0x000fe400078e00ff */
[----:B0-----:R-:W-:-:S07]  /*19b0*/  IMAD.MOV.U32 R13, RZ, RZ, RZ ;  /* 0x000000ffff0d7224 */ /* 0x001fce00078e00ff */
[----:B------:R-:W-:-:S07]  /*19c0*/  LEPC R20, `(.L_x_20) ;  /* 0x000000001014794e */ /* 0x000fce0000000000 */
[----:B-1---5:R-:W-:Y:S05]  /*19d0*/  CALL.ABS.NOINC R14 ;  /* 0x000000000e007343 */ /* 0x022fea0003c00000 */
.L_x_20:
[----:B------:R-:W-:-:S13]  /*19e0*/  ISETP.NE.AND P0, PT, R74, 0x3, PT ;  /* 0x000000034a00780c */ /* 0x000fda0003f05270 */
[----:B------:R-:W-:Y:S05]  /*19f0*/  @!P0 BRA `(.L_x_21) ;  /* 0x0000000000048947 */ /* 0x000fea0003800000 */
[----:B------:R-:W-:Y:S01]  /*1a00*/  BPT.TRAP 0x1 ;  /* 0x000000040000795c */ /* 0x000fe20000300000 */
.L_x_21:
[----:B0-----:R-:W-:Y:S02]  /*1a10*/  IMAD.U32 R3, RZ, RZ, UR38 ;  /* 0x00000026ff037e24 */ /* 0x001fe4000f8e00ff */
[----:B------:R-:W-:-:S03]  /*1a20*/  IMAD.U32 R0, RZ, RZ, UR39 ;  /* 0x00000027ff007e24 */ /* 0x000fc6000f8e00ff */
[----:B------:R-:W-:Y:S02]  /*1a30*/  LEA R3, R3, UR41, 0x3 ;  /* 0x0000002903037c11 */ /* 0x000fe4000f8e18ff */
[----:B------:R-:W-:-:S04]  /*1a40*/  SHF.L.U32 R0, R0, 0x1f, RZ ;  /* 0x0000001f00007819 */ /* 0x000fc800000006ff */
[----:B------:R0:W1:Y:S01]  /*1a50*/  SYNCS.PHASECHK.TRANS64.TRYWAIT P1, [R3+URZ], R0 ;  /* 0x00000000030075a7 */ /* 0x000062000802017f */
[----:B------:R-:W-:Y:S05]  /*1a60*/  @!P0 BRA `(.L_x_22) ;  /* 0x0000000000048947 */ /* 0x000fea0003800000 */
[----:B------:R-:W-:Y:S01]  /*1a70*/  BPT.TRAP 0x1 ;  /* 0x000000040000795c */ /* 0x000fe20000300000 */
.L_x_22:
[----:B-1----:R-:W-:Y:S05]  /*1a80*/  @P1 BRA `(.L_x_23) ;  /* 0x0000000000081947 */ /* 0x002fea0003800000 */
[----:B------:R-:W1:Y:S02]  /*1a90*/  SYNCS.PHASECHK.TRANS64.TRYWAIT P1, [R3+URZ], R0 ;  /* 0x00000000030075a7 */ /* 0x000e64000802017f */
[----:B-1----:R-:W-:Y:S05]  /*1aa0*/  @!P1 BRA `(.L_x_24) ;  /* 0x0000004800609947 */ /* 0x002fea0003800000 */
.L_x_23:
[----:B------:R-:W-:Y:S05]  /*1ab0*/  WARPSYNC.ALL ;  /* 0x0000000000007948 */ /* 0x000fea0003800000 */
[----:B------:R-:W-:Y:S01]  /*1ac0*/  ULEA UR8, UR38, UR45, 0xa ;  /* 0x0000002d26087291 */ /* 0x000fe2000f8e503f */
[----:B------:R-:W-:Y:S01]  /*1ad0*/  WARPGROUP.ARRIVE ;  /* 0x00000000000079c5 */ /* 0x000fe20000000000 */
[----:B------:R-:W-:Y:S01]  /*1ae0*/  ULEA UR9, UR38, UR46, 0xa ;  /* 0x0000002e26097291 */ /* 0x000fe2000f8e503f */
[----:B01----:R-:W-:Y:S01]  /*1af0*/  IMAD.U32 R0, RZ, RZ, UR42 ;  /* 0x0000002aff007e24 */ /* 0x003fe2000f8e00ff */
[----:B------:R-:W-:Y:S01]  /*1b00*/  UMOV UR5, 0x40000040 ;  /* 0x4000004000057882 */ /* 0x000fe20000000000 */
[----:B------:R-:W-:-:S02]  /*1b10*/  UMOV UR7, 0x40000040 ;  /* 0x4000004000077882 */ /* 0x000fc40000000000 */
[----:B------:R-:W-:Y:S01]  /*1b20*/  UMOV UR4, UR8 ;  /* 0x0000000800047c82 */ /* 0x000fe20008000000 */
[----:B------:R-:W-:Y:S01]  /*1b30*/  ISETP.GE.AND P1, PT, R0, 0x1, PT ;  /* 0x000000010000780c */ /* 0x000fe20003f26270 */
[----:B------:R-:W-:Y:S02]  /*1b40*/  UMOV UR6, UR9 ;  /* 0x0000000900067c82 */ /* 0x000fe40008000000 */
[----:B------:R-:W-:Y:S01]  /*1b50*/  HGMMA.64x64x16.F32 R24, gdesc[UR4], RZ, !UPT, gsb0 ;  /* 0x00e00000041879f0 */ /* 0x000fe2000c0008ff */
[----:B------:R-:W-:Y:S02]  /*1b60*/  UIADD3 UR4, UR8, 0x2, URZ ;  /* 0x0000000208047890 */ /* 0x000fe4000fffe03f */
[----:B------:R-:W-:Y:S01]  /*1b70*/  UIADD3 UR6, UR9, 0x2, URZ ;  /* 0x0000000209067890 */ /* 0x000fe2000fffe03f */
[----:B------:R-:W-:Y:S01]  /*1b80*/  UMOV UR5, 0x40000040 ;  /* 0x4000004000057882 */ /* 0x000fe20000000000 */
[----:B------:R-:W-:Y:S01]  /*1b90*/  UMOV UR7, 0x40000040 ;  /* 0x4000004000077882 */ /* 0x000fe20000000000 */
[----:B------:R-:W-:-:S02]  /*1ba0*/  WARPGROUP.DEPBAR.LE gsb0, 0x0 ;  /* 0x00008000000079c5 */ /* 0x000fc40000010000 */
[----:B------:R-:W-:-:S06]  /*1bb0*/  WARPGROUP.ARRIVE ;  /* 0x00000000000079c5 */ /* 0x000fcc0000000000 */
[----:B------:R-:W-:Y:S01]  /*1bc0*/  HGMMA.64x64x16.F32 R24, gdesc[UR4], R24, gsb0 ;  /* 0x00e00000041879f0 */ /* 0x000fe20008000818 */
[----:B------:R-:W-:Y:S02]  /*1bd0*/  UIADD3 UR4, UR8, 0x4, URZ ;  /* 0x0000000408047890 */ /* 0x000fe4000fffe03f */
[----:B------:R-:W-:Y:S01]  /*1be0*/  UIADD3 UR6, UR9, 0x4, URZ ;  /* 0x0000000409067890 */ /* 0x000fe2000fffe03f */
[----:B------:R-:W-:Y:S01]  /*1bf0*/  UMOV UR5, 0x40000040 ;  /* 0x4000004000057882 */ /* 0x000fe20000000000 */
[----:B------:R-:W-:Y:S01]  /*1c00*/  UMOV UR7, 0x40000040 ;  /* 0x4000004000077882 */ /* 0x000fe20000000000 */
[----:B------:R-:W-:Y:S02]  /*1c10*/  WARPGROUP.DEPBAR.LE gsb0, 0x0 ;  /* 0x00008000000079c5 */ /* 0x000fe40000010000 */
        /* <DEDUP_REMOVED lines=36> */
[----:B------:R-:W-:Y:S03]  /*1e60*/  HGMMA.64x64x16.F32 R24, gdesc[UR4], R24, gsb0 ;  /* 0x00e00000041879f0 */ /* 0x000fe60008000818 */
[----:B------:R-:W-:Y:S02]  /*1e70*/  WARPGROUP.DEPBAR.LE gsb0, 0x0 ;  /* 0x00008000000079c5 */ /* 0x000fe40000010000 */
[----:B------:R-:W-:Y:S05]  /*1e80*/  @!P1 BRA `(.L_x_25) ;  /* 0x0000000400849947 */ /* 0x000fea0003800000 */
[----:B------:R-:W-:Y:S01]  /*1e90*/  UIADD3 UR8, UR38, 0x1, URZ ;  /* 0x0000000126087890 */ /* 0x000fe2000fffe03f */
[----:B------:R-:W-:Y:S02]  /*1ea0*/  IMAD.U32 R0, RZ, RZ, UR42 ;  /* 0x0000002aff007e24 */ /* 0x000fe4000f8e00ff */
[----:B------:R-:W-:Y:S01]  /*1eb0*/  IMAD.U32 R3, RZ, RZ, UR38 ;  /* 0x00000026ff037e24 */ /* 0x000fe2000f8e00ff */
[----:B------:R-:W-:-:S04]  /*1ec0*/  UISETP.NE.AND UP0, UPT, UR8, 0x7, UPT ;  /* 0x000000070800788c */ /* 0x000fc8000bf05270 */
[----:B------:R-:W-:Y:S02]  /*1ed0*/  USEL UR4, URZ, 0x1, UP0 ;  /* 0x000000013f047887 */ /* 0x000fe40008000000 */
[----:B------:R-:W-:Y:S02]  /*1ee0*/  USEL UR8, UR8, URZ, UP0 ;  /* 0x0000003f08087287 */ /* 0x000fe40008000000 */
[----:B------:R-:W-:-:S06]  /*1ef0*/  ULOP3.LUT UR4, UR39, UR4, URZ, 0x3c, !UPT ;  /* 0x0000000427047292 */ /* 0x000fcc000f8e3c3f */
[----:B------:R-:W-:-:S07]  /*1f00*/  IMAD.U32 R6, RZ, RZ, UR4 ;  /* 0x00000004ff067e24 */ /* 0x000fce000f8e00ff */
.L_x_32:
[----:B------:R-:W-:Y:S05]  /*1f10*/  @!P0 BRA `(.L_x_26) ;  /* 0x0000000000048947 */ /* 0x000fea0003800000 */
[----:B------:R-:W-:Y:S01]  /*1f20*/  BPT.TRAP 0x1 ;  /* 0x000000040000795c */ /* 0x000fe20000300000 */
.L_x_26:
[----:B------:R-:W-:Y:S01]  /*1f30*/  ULEA UR4, UR8, UR41, 0x3 ;  /* 0x0000002908047291 */ /* 0x000fe2000f8e183f */
[----:B------:R-:W-:-:S08]  /*1f40*/  SHF.L.U32 R4, R6, 0x1f, RZ ;  /* 0x0000001f06047819 */ /* 0x000fd000000006ff */
[----:B------:R0:W1:Y:S01]  /*1f50*/  SYNCS.PHASECHK.TRANS64.TRYWAIT P1, [UR4], R4 ;  /* 0x00000004ff0075a7 */ /* 0x0000620008020144 */
[----:B------:R-:W-:Y:S05]  /*1f60*/  @!P0 BRA `(.L_x_27) ;  /* 0x0000000000048947 */ /* 0x000fea0003800000 */
[----:B------:R-:W-:Y:S01]  /*1f70*/  BPT.TRAP 0x1 ;  /* 0x000000040000795c */ /* 0x000fe20000300000 */
.L_x_27:
[----:B-1----:R-:W-:Y:S05]  /*1f80*/  @P1 BRA `(.L_x_28) ;  /* 0x0000000000081947 */ /* 0x002fea0003800000 */
[----:B------:R-:W1:Y:S02]  /*1f90*/  SYNCS.PHASECHK.TRANS64.TRYWAIT P1, [UR4], R4 ;  /* 0x00000004ff0075a7 */ /* 0x000e640008020144 */
[----:B-1----:R-:W-:Y:S05]  /*1fa0*/  @!P1 BRA `(.L_x_29) ;  /* 0x0000004400349947 */ /* 0x002fea0003800000 */
.L_x_28:
[----:B------:R-:W-:Y:S01]  /*1fb0*/  ULEA UR9, UR8, UR45, 0xa ;  /* 0x0000002d08097291 */ /* 0x000fe2000f8e503f */
[----:B------:R-:W-:Y:S01]  /*1fc0*/  WARPGROUP.ARRIVE ;  /* 0x00000000000079c5 */ /* 0x000fe20000000000 */
[----:B------:R-:W-:Y:S01]  /*1fd0*/  ULEA UR10, UR8, UR46, 0xa ;  /* 0x0000002e080a7291 */ /* 0x000fe2000f8e503f */
[----:B------:R-:W-:Y:S01]  /*1fe0*/  UMOV UR5, 0x40000040 ;  /* 0x4000004000057882 */ /* 0x000fe20000000000 */
[----:B------:R-:W-:-:S03]  /*1ff0*/  UMOV UR7, 0x40000040 ;  /* 0x4000004000077882 */ /* 0x000fc60000000000 */
[----:B------:R-:W-:Y:S02]  /*2000*/  UMOV UR4, UR9 ;  /* 0x0000000900047c82 */ /* 0x000fe40008000000 */
[----:B------:R-:W-:Y:S02]  /*2010*/  UMOV UR6, UR10 ;  /* 0x0000000a00067c82 */ /* 0x000fe40008000000 */
[----:B------:R-:W-:Y:S01]  /*2020*/  HGMMA.64x64x16.F32 R24, gdesc[UR4], R24, gsb0 ;  /* 0x00e00000041879f0 */ /* 0x000fe20008000818 */
        /* <DEDUP_REMOVED lines=51> */
[----:B------:R-:W-:Y:S01]  /*2360*/  BPT.TRAP 0x1 ;  /* 0x000000040000795c */ /* 0x000fe20000300000 */
.L_x_30:
[----:B------:R-:W-:-:S13]  /*2370*/  ISETP.NE.AND P1, PT, R57, RZ, PT ;  /* 0x000000ff3900720c */ /* 0x000fda0003f25270 */
[----:B01----:R-:W-:-:S05]  /*2380*/  @P1 LEA R4, R3, UR41, 0x3 ;  /* 0x0000002903041c11 */ /* 0x003fca000f8e18ff */
[----:B------:R-:W-:-:S05]  /*2390*/  @P1 VIADD R5, R4, 0x38 ;  /* 0x0000003804051836 */ /* 0x000fca0000000000 */
[----:B------:R-:W-:-:S04]  /*23a0*/  @P1 PRMT R5, R56, 0x654, R5 ;  /* 0x0000065438051816 */ /* 0x000fc80000000005 */
[----:B------:R0:W-:Y:S01]  /*23b0*/  @P1 SYNCS.ARRIVE.TRANS64.RED.A1T0 RZ, [R5+URZ], RZ ;  /* 0x000000ff05ff19a7 */ /* 0x0001e2000810043f */
[----:B------:R-:W-:-:S13]  /*23c0*/  ISETP.GT.U32.AND P1, PT, R23, 0x1, PT ;  /* 0x000000011700780c */ /* 0x000fda0003f24070 */
[----:B0-----:R-:W-:Y:S05]  /*23d0*/  @P1 BRA `(.L_x_31) ;  /* 0x0000000000041947 */ /* 0x001fea0003800000 */
[----:B------:R-:W-:Y:S01]  /*23e0*/  BPT.TRAP 0x1 ;  /* 0x000000040000795c */ /* 0x000fe20000300000 */
.L_x_31:
[----:B------:R-:W-:Y:S01]  /*23f0*/  UIADD3 UR8, UR8, 0x1, URZ ;  /* 0x0000000108087890 */ /* 0x000fe2000fffe03f */
[C---:B------:R-:W-:Y:S01]  /*2400*/  ISETP.GT.AND P2, PT, R0.reuse, 0x1, PT ;  /* 0x000000010000780c */ /* 0x040fe20003f44270 */
[----:B------:R-:W-:Y:S02]  /*2410*/  VIADD R3, R3, 0x1 ;  /* 0x0000000103037836 */ /* 0x000fe40000000000 */
[----:B------:R-:W-:Y:S01]  /*2420*/  UISETP.NE.AND UP0, UPT, UR8, 0x7, UPT ;  /* 0x000000070800788c */ /* 0x000fe2000bf05270 */
[----:B------:R-:W-:Y:S02]  /*2430*/  VIADD R0, R0, 0xffffffff ;  /* 0xffffffff00007836 */ /* 0x000fe40000000000 */
[C---:B------:R-:W-:Y:S01]  /*2440*/  ISETP.NE.AND P1, PT, R3.reuse, 0x7, PT ;  /* 0x000000070300780c */ /* 0x040fe20003f25270 */
[----:B------:R-:W-:Y:S02]  /*2450*/  USEL UR4, URZ, 0x1, UP0 ;  /* 0x000000013f047887 */ /* 0x000fe40008000000 */
[----:B------:R-:W-:Y:S01]  /*2460*/  USEL UR8, UR8, URZ, UP0 ;  /* 0x0000003f08087287 */ /* 0x000fe20008000000 */
[----:B------:R-:W-:-:S03]  /*2470*/  SEL R3, R3, RZ, P1 ;  /* 0x000000ff03037207 */ /* 0x000fc60000800000 */
[----:B------:R-:W-:Y:S01]  /*2480*/  LOP3.LUT R6, R6, UR4, RZ, 0x3c, !PT ;  /* 0x0000000406067c12 */ /* 0x000fe2000f8e3cff */
[----:B------:R-:W-:Y:S07]  /*2490*/  @P2 BRA `(.L_x_32) ;  /* 0xfffffff8009c2947 */ /* 0x000fee000383ffff */
.L_x_25:
[----:B------:R-:W0:Y:S01]  /*24a0*/  LDC R0, c[0x0][0x28c] ;  /* 0x0000a300ff007b82 */ /* 0x000e220000000800 */
[----:B------:R-:W-:-:S04]  /*24b0*/  IMAD.U32 R3, RZ, RZ, UR49 ;  /* 0x00000031ff037e24 */ /* 0x000fc8000f8e00ff */
[----:B------:R1:W-:Y:S01]  /*24c0*/  SYNCS.ARRIVE.TRANS64.A1T0 RZ, [R3+UR48], RZ ;  /* 0x000000ff03ff79a7 */ /* 0x0003e20008100030 */
[----:B0-----:R-:W-:-:S13]  /*24d0*/  ISETP.GE.AND P1, PT, R0, 0x1, PT ;  /* 0x000000010000780c */ /* 0x001fda0003f26270 */
[----:B-1----:R-:W-:Y:S05]  /*24e0*/  @!P1 BRA `(.L_x_33) ;  /* 0x0000000000509947 */ /* 0x002fea0003800000 */
[----:B------:R-:W-:Y:S05]  /*24f0*/  @!P0 BRA `(.L_x_34) ;  /* 0x0000000000048947 */ /* 0x000fea0003800000 */
[----:B------:R-:W-:Y:S01]  /*2500*/  BPT.TRAP 0x1 ;  /* 0x000000040000795c */ /* 0x000fe20000300000 */
.L_x_34:
[----:B------:R-:W-:Y:S01]  /*2510*/  ISETP.NE.AND P0, PT, R57, RZ, PT ;  /* 0x000000ff3900720c */ /* 0x000fe20003f05270 */
[----:B------:R-:W-:Y:S01]  /*2520*/  BSSY B0, `(.L_x_35) ;  /* 0x000000e000007945 */ /* 0x000fe20003800000 */
[----:B------:R-:W-:-:S11]  /*2530*/  ISETP.GT.U32.AND P1, PT, R23, 0x1, PT ;  /* 0x000000011700780c */ /* 0x000fd60003f24070 */
[----:B------:R-:W-:Y:S05]  /*2540*/  @!P0 BRA `(.L_x_36) ;  /* 0x00000000002c8947 */ /* 0x000fea0003800000 */
[----:B------:R-:W-:-:S04]  /*2550*/  UIADD3 UR6, UR38, UR42, URZ ;  /* 0x0000002a26067290 */ /* 0x000fc8000fffe03f */
[----:B------:R-:W-:-:S04]  /*2560*/  UIMAD.WIDE.U32 UR4, UR6, 0x24924925, URZ ;  /* 0x24924925060478a5 */ /* 0x000fc8000f8e003f */
[----:B------:R-:W-:-:S04]  /*2570*/  UIADD3 UR4, UR6, -UR5, URZ ;  /* 0x8000000506047290 */ /* 0x000fc8000fffe03f */
[----:B------:R-:W-:-:S04]  /*2580*/  ULEA.HI UR4, UR4, UR5, URZ, 0x1f ;  /* 0x0000000504047291 */ /* 0x000fc8000f8ff83f */
[----:B------:R-:W-:-:S04]  /*2590*/  USHF.R.U32.HI UR4, URZ, 0x2, UR4 ;  /* 0x000000023f047899 */ /* 0x000fc80008011604 */
[----:B------:R-:W-:-:S04]  /*25a0*/  UIMAD UR4, UR4, -0x7, UR6 ;  /* 0xfffffff9040478a4 */ /* 0x000fc8000f8e0206 */
[----:B------:R-:W-:-:S04]  /*25b0*/  ULEA UR4, UR4, UR41, 0x3 ;  /* 0x0000002904047291 */ /* 0x000fc8000f8e183f */
[----:B------:R-:W-:-:S06]  /*25c0*/  UIADD3 UR4, UR4, 0x38, URZ ;  /* 0x0000003804047890 */ /* 0x000fcc000fffe03f */
[----:B------:R-:W-:-:S05]  /*25d0*/  IMAD.U32 R3, RZ, RZ, UR4 ;  /* 0x00000004ff037e24 */ /* 0x000fca000f8e00ff */
[----:B------:R-:W-:-:S04]  /*25e0*/  PRMT R0, R56, 0x654, R3 ;  /* 0x0000065438007816 */ /* 0x000fc80000000003 */
[----:B------:R0:W-:Y:S03]  /*25f0*/  SYNCS.ARRIVE.TRANS64.RED.A1T0 RZ, [R0+URZ], RZ ;  /* 0x000000ff00ff79a7 */ /* 0x0001e6000810043f */
.L_x_36:
[----:B------:R-:W-:Y:S05]  /*2600*/  BSYNC B0 ;  /* 0x0000000000007941 */ /* 0x000fea0003800000 */
.L_x_35:
[----:B------:R-:W-:Y:S05]  /*2610*/  @P1 BRA `(.L_x_33) ;  /* 0x0000000000041947 */ /* 0x000fea0003800000 */
[----:B------:R-:W-:Y:S01]  /*2620*/  BPT.TRAP 0x1 ;  /* 0x000000040000795c */ /* 0x000fe20000300000 */
.L_x_33:
[----:B0-----:R-:W-:Y:S01]  /*2630*/  SHF.L.U32 R0, R75, 0x1f, RZ ;  /* 0x0000001f4b007819 */ /* 0x001fe200000006ff */
[----:B------:R-:W-:Y:S01]  /*2640*/  UISETP.GE.U32.AND UP1, UPT, UR47, 0x7, UPT ;  /* 0x000000072f00788c */ /* 0x000fe2000bf26070 */
[----:B------:R-:W-:Y:S01]  /*2650*/  SHF.R.S32.HI R9, RZ, 0x1f, R19 ;  /* 0x0000001fff097819 */ /* 0x000fe20000011413 */
[----:B------:R-:W-:Y:S01]  /*2660*/  UIADD3 UR38, UR38, UR47, URZ ;  /* 0x0000002f26267290 */ /* 0x000fe2000fffe03f */
[----:B------:R-:W0:Y:S03]  /*2670*/  SYNCS.PHASECHK.TRANS64.TRYWAIT P0, [UR43+0x8], R0 ;  /* 0x00000800ff0075a7 */ /* 0x000e26000800016b */
[----:B------:R-:W-:-:S04]  /*2680*/  UISETP.GT.U32.AND UP0, UPT, UR38, 0x6, UPT ;  /* 0x000000062600788c */ /* 0x000fc8000bf04070 */
[----:B------:R-:W-:Y:S02]  /*2690*/  UISETP.LT.U32.AND UP0, UPT, UR47, 0x7, UP0 ;  /* 0x000000072f00788c */ /* 0x000fe40008701070 */
[----:B------:R-:W-:Y:S02]  /*26a0*/  @UP1 UIMAD.WIDE.U32 UR4, UR38, 0x24924925, URZ ;  /* 0x24924925260418a5 */ /* 0x000fe4000f8e003f */
[----:B------:R-:W-:Y:S02]  /*26b0*/  USEL UR6, URZ, 0x1, !UP0 ;  /* 0x000000013f067887 */ /* 0x000fe4000c000000 */
[----:B------:R-:W-:Y:S02]  /*26c0*/  @UP1 UIADD3 UR4, UR38, -UR5, URZ ;  /* 0x8000000526041290 */ /* 0x000fe4000fffe03f */
[----:B------:R-:W-:Y:S02]  /*26d0*/  ULOP3.LUT UR39, UR39, UR6, URZ, 0x3c, !UPT ;  /* 0x0000000627277292 */ /* 0x000fe4000f8e3c3f */
[----:B------:R-:W-:-:S04]  /*26e0*/  @UP1 ULEA.HI UR4, UR4, UR5, URZ, 0x1f ;  /* 0x0000000504041291 */ /* 0x000fc8000f8ff83f */
[----:B------:R-:W-:-:S04]  /*26f0*/  @UP1 USHF.R.U32.HI UR4, URZ, 0x2, UR4 ;  /* 0x000000023f041899 */ /* 0x000fc80008011604 */
[----:B------:R-:W-:Y:S01]  /*2700*/  @UP1 ULOP3.LUT UR39, UR39, 0x1, UR4, 0x78, !UPT ;  /* 0x0000000127271892 */ /* 0x000fe2000f8e7804 */
[----:B0-----:R-:W-:Y:S11]  /*2710*/  @!P0 BRA `(.L_x_37) ;  /* 0x0000003c00708947 */ /* 0x001ff60003800000 */
.L_x_130:
[----:B------:R-:W-:Y:S01]  /*2720*/  ULDC.64 UR4, c[0x0][0x5d0] ;  /* 0x0001740000047ab9 */ /* 0x000fe20000000a00 */
[----:B------:R-:W-:Y:S01]  /*2730*/  ULDC UR6, c[0x0][0x284] ;  /* 0x0000a10000067ab9 */ /* 0x000fe20000000800 */
[----:B0-----:R-:W-:Y:S02]  /*2740*/  IMAD R0, R9, UR4, RZ ;  /* 0x0000000409007c24 */ /* 0x001fe4000f8e02ff */
[----:B------:R-:W-:Y:S02]  /*2750*/  IMAD.SHL.U32 R12, R18, 0x40, RZ ;  /* 0x00000040120c7824 */ /* 0x000fe400078e00ff */
[C---:B------:R-:W-:Y:S02]  /*2760*/  IMAD R3, R19.reuse, UR5, R0 ;  /* 0x0000000513037c24 */ /* 0x040fe4000f8e0200 */
[----:B------:R-:W-:Y:S01]  /*2770*/  IMAD.SHL.U32 R0, R22, 0x40, RZ ;  /* 0x0000004016007824 */ /* 0x000fe200078e00ff */
[----:B------:R-:W-:Y:S01]  /*2780*/  SHF.R.S32.HI R13, RZ, 0x1f, R12 ;  /* 0x0000001fff0d7819 */ /* 0x000fe2000001140c */
[----:B------:R-:W-:Y:S01]  /*2790*/  IMAD.WIDE.U32 R4, R19, UR4, R62 ;  /* 0x0000000413047c25 */ /* 0x000fe2000f8e003e */
[----:B------:R-:W-:-:S02]  /*27a0*/  ULDC.64 UR4, c[0x0][0x5c8] ;  /* 0x0001720000047ab9 */ /* 0x000fc40000000a00 */
[----:B------:R-:W-:Y:S01]  /*27b0*/  ISETP.GE.AND P0, PT, R0, UR6, PT ;  /* 0x0000000600007c0c */ /* 0x000fe2000bf06270 */
[----:B------:R-:W-:Y:S01]  /*27c0*/  ULDC UR6, c[0x0][0x288] ;  /* 0x0000a20000067ab9 */ /* 0x000fe20000000800 */
[----:B------:R-:W-:Y:S01]  /*27d0*/  IADD3 R4, P1, R12, R4, RZ ;  /* 0x000000040c047210 */ /* 0x000fe20007f3e0ff */
[----:B------:R-:W-:Y:S01]  /*27e0*/  IMAD.WIDE R20, R22, 0x40, R60 ;  /* 0x0000004016147825 */ /* 0x000fe200078e023c */
[----:B------:R-:W-:Y:S02]  /*27f0*/  ISETP.GE.OR P0, PT, R12, UR6, P0 ;  /* 0x000000060c007c0c */ /* 0x000fe40008706670 */
[----:B------:R-:W-:Y:S01]  /*2800*/  IADD3.X R5, R13, R5, R3, P1, !PT ;  /* 0x000000050d057210 */ /* 0x000fe20000ffe403 */
[----:B------:R-:W-:-:S04]  /*2810*/  IMAD R7, R21, UR4, RZ ;  /* 0x0000000415077c24 */ /* 0x000fc8000f8e02ff */
[C---:B------:R-:W-:Y:S02]  /*2820*/  IMAD R7, R20.reuse, UR5, R7 ;  /* 0x0000000514077c24 */ /* 0x040fe4000f8e0207 */
[----:B------:R-:W-:-:S04]  /*2830*/  IMAD.WIDE.U32 R72, R20, UR4, R4 ;  /* 0x0000000414487c25 */ /* 0x000fc8000f8e0004 */
[----:B------:R-:W-:Y:S05]  /*2840*/  @P0 BRA `(.L_x_38) ;  /* 0x0000002000580947 */ /* 0x000fea0003800000 */
[----:B-----5:R-:W-:Y:S01]  /*2850*/  FSETP.NEU.AND P0, PT, R59, RZ, PT ;  /* 0x000000ff3b00720b */ /* 0x020fe20003f0d000 */
[----:B------:R-:W-:Y:S01]  /*2860*/  IMAD.IADD R18, R67, 0x1, -R12 ;  /* 0x0000000143127824 */ /* 0x000fe200078e0a0c */
[----:B------:R-:W-:Y:S01]  /*2870*/  BSSY B0, `(.L_x_38) ;  /* 0x0000213000007945 */ /* 0x000fe20003800000 */
[----:B------:R-:W-:Y:S02]  /*2880*/  IMAD.IADD R0, R71, 0x1, -R0 ;  /* 0x0000000147007824 */ /* 0x000fe400078e0a00 */
[----:B------:R-:W-:Y:S01]  /*2890*/  IMAD.IADD R7, R73, 0x1, R7 ;  /* 0x0000000149077824 */ /* 0x000fe200078e0207 */
[----:B------:R-:W-:-:S04]  /*28a0*/  ISETP.GT.AND P2, PT, R18, RZ, PT ;  /* 0x000000ff1200720c */ /* 0x000fc80003f44270 */
[----:B------:R-:W-:-:S03]  /*28b0*/  ISETP.GT.AND P1, PT, R0, RZ, P2 ;  /* 0x000000ff0000720c */ /* 0x000fc60001724270 */
[----:B------:R-:W-:Y:S10]  /*28c0*/  @!P0 BRA `(.L_x_39) ;  /* 0x0000001400dc8947 */ /* 0x000ff40003800000 */
[----:B------:R-:W0:Y:S01]  /*28d0*/  LDC.64 R76, c[0x0][0x5b8] ;  /* 0x00016e00ff4c7b82 */ /* 0x000e220000000a00 */
[----:B------:R-:W-:-:S07]  /*28e0*/  ULDC.64 UR4, c[0x0][0x5c0] ;  /* 0x0001700000047ab9 */ /* 0x000fce0000000a00 */
[----:B------:R-:W1:Y:S08]  /*28f0*/  LDC.64 R78, c[0x0][0x5b0] ;  /* 0x00016c00ff4e7b82 */ /* 0x000e700000000a00 */
[----:B------:R-:W2:Y:S01]  /*2900*/  LDC.64 R80, c[0x0][0x5a8] ;  /* 0x00016a00ff507b82 */ /* 0x000ea20000000a00 */
[-C--:B0-----:R-:W-:Y:S02]  /*2910*/  IMAD R6, R9, R76.reuse, RZ ;  /* 0x0000004c09067224 */ /* 0x081fe400078e02ff */
[----:B------:R-:W-:-:S04]  /*2920*/  IMAD.WIDE.U32 R4, R19, R76, R62 ;  /* 0x0000004c13047225 */ /* 0x000fc800078e003e */
[----:B------:R-:W-:Y:S01]  /*2930*/  IMAD R73, R19, R77, R6 ;  /* 0x0000004d13497224 */ /* 0x000fe200078e0206 */
[----:B------:R-:W-:Y:S01]  /*2940*/  IADD3 R8, P0, R12, R4, RZ ;  /* 0x000000040c087210 */ /* 0x000fe20007f1e0ff */
[----:B-1----:R-:W-:-:S03]  /*2950*/  IMAD R3, R21, R78, RZ ;  /* 0x0000004e15037224 */ /* 0x002fc600078e02ff */
[----:B------:R-:W-:Y:S01]  /*2960*/  IADD3.X R9, R13, R5, R73, P0, !PT ;  /* 0x000000050d097210 */ /* 0x000fe200007fe449 */
[C---:B------:R-:W-:Y:S02]  /*2970*/  IMAD R77, R20.reuse, R79, R3 ;  /* 0x0000004f144d7224 */ /* 0x040fe400078e0203 */
[----:B------:R-:W-:-:S04]  /*2980*/  IMAD.WIDE.U32 R4, R20, R78, R8 ;  /* 0x0000004e14047225 */ /* 0x000fc800078e0008 */
[----:B------:R-:W-:Y:S01]  /*2990*/  IMAD.IADD R3, R5, 0x1, R77 ;  /* 0x0000000105037824 */ /* 0x000fe200078e024d */
[----:B--2---:R-:W-:-:S04]  /*29a0*/  LEA R10, P0, R4, R80, 0x1 ;  /* 0x00000050040a7211 */ /* 0x004fc800078008ff */
[----:B------:R-:W-:-:S05]  /*29b0*/  LEA.HI.X R11, R4, R81, R3, 0x1, P0 ;  /* 0x00000051040b7211 */ /* 0x000fca00000f0c03 */
[----:B------:R-:W2:Y:S01]  /*29c0*/  @P1 LDG.E.LTC128B.U16 R3, desc[UR36][R10.64] ;  /* 0x000000240a031981 */ /* 0x000ea2000c1e1520 */
[----:B------:R-:W-:Y:S01]  /*29d0*/  IMAD.WIDE.U32 R4, R20, R78, R12 ;  /* 0x0000004e14047225 */ /* 0x000fe200078e000c */
[----:B------:R-:W-:Y:S02]  /*29e0*/  BSSY B1, `(.L_x_40) ;  /* 0x0000015000017945 */ /* 0x000fe40003800000 */
[----:B------:R-:W-:-:S04]  /*29f0*/  IADD3 R14, P0, R62, R4, RZ ;  /* 0x000000043e0e7210 */ /* 0x000fc80007f1e0ff */
[----:B------:R-:W-:Y:S02]  /*2a00*/  IADD3.X R15, R63, R77, R5, P0, !PT ;  /* 0x0000004d3f0f7210 */ /* 0x000fe400007fe405 */
[----:B------:R-:W-:Y:S01]  /*2a10*/  LEA R6, P0, R72, UR4, 0x1 ;  /* 0x0000000448067c11 */ /* 0x000fe2000f8008ff */
[----:B------:R-:W-:-:S03]  /*2a20*/  IMAD.WIDE.U32 R14, R19, R76, R14 ;  /* 0x0000004c130e7225 */ /* 0x000fc600078e000e */
[----:B------:R-:W-:Y:S02]  /*2a30*/  LEA.HI.X R7, R72, UR5, R7, 0x1, P0 ;  /* 0x0000000548077c11 */ /* 0x000fe400080f0c07 */
[----:B------:R-:W-:-:S04]  /*2a40*/  ISETP.GT.AND P0, PT, R18, 0x1, PT ;  /* 0x000000011200780c */ /* 0x000fc80003f04270 */
[----:B------:R-:W-:Y:S01]  /*2a50*/  ISETP.GT.AND P3, PT, R0, RZ, P0 ;  /* 0x000000ff0000720c */ /* 0x000fe20000764270 */
[----:B--2---:R-:W-:-:S05]  /*2a60*/  HADD2.F32 R4, -RZ, R3.H0_H0 ;  /* 0x20000003ff047230 */ /* 0x004fca0000004100 */
[----:B------:R-:W-:Y:S01]  /*2a70*/  FMUL R5, R4, R59 ;  /* 0x0000003b04057220 */ /* 0x000fe20000400000 */
[----:B------:R-:W-:-:S03]  /*2a80*/  LEA R4, P4, R14, R80, 0x1 ;  /* 0x000000500e047211 */ /* 0x000fc600078808ff */
[----:B------:R-:W-:-:S05]  /*2a90*/  FFMA R5, R24, R58, R5 ;  /* 0x0000003a18057223 */ /* 0x000fca0000000005 */
[----:B------:R-:W-:Y:S01]  /*2aa0*/  F2FP.F16.F32.PACK_AB R10, RZ, R5 ;  /* 0x00000005ff0a723e */ /* 0x000fe200000000ff */
[----:B------:R-:W-:-:S03]  /*2ab0*/  IMAD.IADD R5, R73, 0x1, R15 ;  /* 0x0000000149057824 */ /* 0x000fc600078e020f */
[----:B------:R-:W-:Y:S01]  /*2ac0*/  PRMT R11, R10, 0x7610, R11 ;  /* 0x000076100a0b7816 */ /* 0x000fe2000000000b */
[----:B------:R-:W-:Y:S01]  /*2ad0*/  IMAD.SHL.U32 R10, R78, 0x8, RZ ;  /* 0x000000084e0a7824 */ /* 0x000fe200078e00ff */
[----:B------:R-:W-:-:S03]  /*2ae0*/  LEA.HI.X R5, R14, R81, R5, 0x1, P4 ;  /* 0x000000510e057211 */ /* 0x000fc600020f0c05 */
[----:B------:R0:W-:Y:S02]  /*2af0*/  @P1 STG.E.U16 desc[UR36][R6.64], R11 ;  /* 0x0000000b06001986 */ /* 0x0001e4000c101524 */
[----:B0-----:R-:W-:Y:S01]  /*2b00*/  SHF.L.U64.HI R11, R78, 0x3, R79 ;  /* 0x000000034e0b7819 */ /* 0x001fe2000001024f */
[----:B------:R-:W-:Y:S06]  /*2b10*/  @!P3 BRA `(.L_x_41) ;  /* 0x000000000004b947 */ /* 0x000fec0003800000 */
[----:B------:R0:W5:Y:S02]  /*2b20*/  LDG.E.LTC128B.U16 R3, desc[UR36][R4.64+0x2] ;  /* 0x0000022404037981 */ /* 0x000164000c1e1520 */
.L_x_41:
[----:B------:R-:W-:Y:S05]  /*2b30*/  BSYNC B1 ;  /* 0x0000000000017941 */ /* 0x000fea0003800000 */
.L_x_40:
[----:B-----5:R-:W-:Y:S01]  /*2b40*/  HADD2.F32 R14, -RZ, R3.H0_H0 ;  /* 0x20000003ff0e7230 */ /* 0x020fe20000004100 */
[----:B------:R-:W-:Y:S01]  /*2b50*/  ISETP.GT.AND P2, PT, R0, 0x8, P2 ;  /* 0x000000080000780c */ /* 0x000fe20001744270 */
[----:B------:R-:W-:Y:S01]  /*2b60*/  IMAD.WIDE.U32 R10, R20, R78, R10 ;  /* 0x0000004e140a7225 */ /* 0x000fe200078e000a */
[----:B------:R-:W-:-:S03]  /*2b70*/  PRMT R20, R3, 0x7610, R20 ;  /* 0x0000761003147816 */ /* 0x000fc60000000014 */
[----:B------:R-:W-:Y:S01]  /*2b80*/  FMUL R14, R14, R59 ;  /* 0x0000003b0e0e7220 */ /* 0x000fe20000400000 */
[----:B------:R-:W-:Y:S01]  /*2b90*/  IMAD.IADD R77, R77, 0x1, R11 ;  /* 0x000000014d4d7824 */ /* 0x000fe200078e020b */
[----:B------:R-:W-:Y:S02]  /*2ba0*/  IADD3 R8, P1, R8, R10, RZ ;  /* 0x0000000a08087210 */ /* 0x000fe40007f3e0ff */
[----:B------:R-:W-:-:S03]  /*2bb0*/  FFMA R25, R25, R58, R14 ;  /* 0x0000003a19197223 */ /* 0x000fc6000000000e */
[----:B------:R-:W-:Y:S01]  /*2bc0*/  IMAD.X R9, R77, 0x1, R9, P1 ;  /* 0x000000014d097824 */ /* 0x000fe200008e0609 */
[C---:B------:R-:W-:Y:S02]  /*2bd0*/  LEA R14, P1, R8.reuse, R80, 0x1 ;  /* 0x00000050080e7211 */ /* 0x040fe400078208ff */
[----:B------:R-:W-:Y:S02]  /*2be0*/  F2FP.F16.F32.PACK_AB R25, RZ, R25 ;  /* 0x00000019ff19723e */ /* 0x000fe400000000ff */
[----:B------:R-:W-:-:S03]  /*2bf0*/  LEA.HI.X R15, R8, R81, R9, 0x1, P1 ;  /* 0x00000051080f7211 */ /* 0x000fc600008f0c09 */
[----:B------:R1:W-:Y:S04]  /*2c00*/  @P3 STG.E.U16 desc[UR36][R6.64+0x2], R25 ;  /* 0x0000021906003986 */ /* 0x0003e8000c101524 */
[----:B------:R-:W2:Y:S01]  /*2c10*/  @P2 LDG.E.LTC128B.U16 R20, desc[UR36][R14.64] ;  /* 0x000000240e142981 */ /* 0x000ea2000c1e1520 */
[----:B------:R-:W-:Y:S01]  /*2c20*/  IADD3 R12, P1, P3, R62, R10, R12 ;  /* 0x0000000a3e0c7210 */ /* 0x000fe20007b3e00c */
[----:B------:R-:W-:Y:S01]  /*2c30*/  BSSY B1, `(.L_x_42) ;  /* 0x0000011000017945 */ /* 0x000fe20003800000 */
[C---:B------:R-:W-:Y:S02]  /*2c40*/  SHF.L.U64.HI R11, R64.reuse, 0x1, R65 ;  /* 0x00000001400b7819 */ /* 0x040fe40000010241 */
[----:B------:R-:W-:Y:S02]  /*2c50*/  IADD3.X R13, R63, R77, R13, P1, P3 ;  /* 0x0000004d3f0d7210 */ /* 0x000fe40000fe640d */
[----:B------:R-:W-:-:S02]  /*2c60*/  LEA R10, P1, R64, R6, 0x1 ;  /* 0x00000006400a7211 */ /* 0x000fc400078208ff */
[----:B------:R-:W-:Y:S01]  /*2c70*/  ISETP.GT.AND P0, PT, R0, 0x8, P0 ;  /* 0x000000080000780c */ /* 0x000fe20000704270 */
[----:B------:R-:W-:-:S04]  /*2c80*/  IMAD.WIDE.U32 R12, R19, R76, R12 ;  /* 0x0000004c130c7225 */ /* 0x000fc800078e000c */
[----:B------:R-:W-:Y:S02]  /*2c90*/  IMAD.X R11, R11, 0x1, R7, P1 ;  /* 0x000000010b0b7824 */ /* 0x000fe400008e0607 */
[----:B------:R-:W-:Y:S02]  /*2ca0*/  IMAD.IADD R9, R73, 0x1, R13 ;  /* 0x0000000149097824 */ /* 0x000fe400078e020d */
[----:B--2---:R-:W-:-:S05]  /*2cb0*/  HADD2.F32 R8, -RZ, R20.H0_H0 ;  /* 0x20000014ff087230 */ /* 0x004fca0000004100 */
[----:B------:R-:W-:Y:S01]  /*2cc0*/  FMUL R3, R8, R59 ;  /* 0x0000003b08037220 */ /* 0x000fe20000400000 */
[----:B------:R-:W-:-:S03]  /*2cd0*/  LEA R8, P3, R12, R80, 0x1 ;  /* 0x000000500c087211 */ /* 0x000fc600078608ff */
[----:B------:R-:W-:Y:S01]  /*2ce0*/  FFMA R3, R26, R58, R3 ;  /* 0x0000003a1a037223 */ /* 0x000fe20000000003 */
[----:B------:R-:W-:-:S04]  /*2cf0*/  LEA.HI.X R9, R12, R81, R9, 0x1, P3 ;  /* 0x000000510c097211 */ /* 0x000fc800018f0c09 */
[----:B------:R-:W-:-:S05]  /*2d00*/  F2FP.F16.F32.PACK_AB R3, RZ, R3 ;  /* 0x00000003ff03723e */ /* 0x000fca00000000ff */
[----:B------:R1:W-:Y:S01]  /*2d10*/  @P2 STG.E.U16 desc[UR36][R10.64], R3 ;  /* 0x000000030a002986 */ /* 0x0003e2000c101524 */
[----:B------:R-:W-:Y:S05]  /*2d20*/  @!P0 BRA `(.L_x_43) ;  /* 0x0000000000048947 */ /* 0x000fea0003800000 */
[----:B------:R2:W5:Y:S02]  /*2d30*/  LDG.E.LTC128B.U16 R20, desc[UR36][R8.64+0x2] ;  /* 0x0000022408147981 */ /* 0x000564000c1e1520 */
.L_x_43:
[----:B------:R-:W-:Y:S05]  /*2d40*/  BSYNC B1 ;  /* 0x0000000000017941 */ /* 0x000fea0003800000 */
.L_x_42:
[----:B-----5:R-:W-:Y:S01]  /*2d50*/  HADD2.F32 R12, -RZ, R20.H0_H0 ;  /* 0x20000014ff0c7230 */ /* 0x020fe20000004100 */
[----:B------:R-:W-:Y:S01]  /*2d60*/  ISETP.GT.AND P1, PT, R18, 0x8, PT ;  /* 0x000000081200780c */ /* 0x000fe20003f24270 */
[----:B------:R-:W-:Y:S03]  /*2d70*/  BSSY B1, `(.L_x_44) ;  /* 0x0000008000017945 */ /* 0x000fe60003800000 */
[----:B------:R-:W-:Y:S01]  /*2d80*/  FMUL R12, R12, R59 ;  /* 0x0000003b0c0c7220 */ /* 0x000fe20000400000 */
[----:B------:R-:W-:-:S03]  /*2d90*/  ISETP.GT.AND P2, PT, R0, RZ, P1 ;  /* 0x000000ff0000720c */ /* 0x000fc60000f44270 */
[----:B------:R-:W-:-:S05]  /*2da0*/  FFMA R12, R27, R58, R12 ;  /* 0x0000003a1b0c7223 */ /* 0x000fca000000000c */
[----:B------:R-:W-:-:S05]  /*2db0*/  F2FP.F16.F32.PACK_AB R12, RZ, R12 ;  /* 0x0000000cff0c723e */ /* 0x000fca00000000ff */
[----:B------:R3:W-:Y:S01]  /*2dc0*/  @P0 STG.E.U16 desc[UR36][R10.64+0x2], R12 ;  /* 0x0000020c0a000986 */ /* 0x0007e2000c101524 */
[----:B------:R-:W-:Y:S05]  /*2dd0*/  @!P2 BRA `(.L_x_45) ;  /* 0x000000000004a947 */ /* 0x000fea0003800000 */
[----:B------:R4:W5:Y:S02]  /*2de0*/  LDG.E.LTC128B.U16 R20, desc[UR36][R4.64+0x10] ;  /* 0x0000102404147981 */ /* 0x000964000c1e1520 */
.L_x_45:
[----:B------:R-:W-:Y:S05]  /*2df0*/  BSYNC B1 ;  /* 0x0000000000017941 */ /* 0x000fea0003800000 */
.L_x_44:
[----:B---3-5:R-:W-:Y:S01]  /*2e00*/  HADD2.F32 R12, -RZ, R20.H0_H0 ;  /* 0x20000014ff0c7230 */ /* 0x028fe20000004100 */
[----:B------:R-:W-:Y:S01]  /*2e10*/  ISETP.GT.AND P0, PT, R18, 0x9, PT ;  /* 0x000000091200780c */ /* 0x000fe20003f04270 */
[----:B------:R-:W-:Y:S03]  /*2e20*/  BSSY B1, `(.L_x_46) ;  /* 0x0000008000017945 */ /* 0x000fe60003800000 */
[----:B-1----:R-:W-:Y:S01]  /*2e30*/  FMUL R3, R12, R59 ;  /* 0x0000003b0c037220 */ /* 0x002fe20000400000 */
[----:B------:R-:W-:-:S03]  /*2e40*/  ISETP.GT.AND P3, PT, R0, RZ, P0 ;  /* 0x000000ff0000720c */ /* 0x000fc60000764270 */
[----:B------:R-:W-:-:S05]  /*2e50*/  FFMA R3, R28, R58, R3 ;  /* 0x0000003a1c037223 */ /* 0x000fca0000000003 */
[----:B------:R-:W-:-:S05]  /*2e60*/  F2FP.F16.F32.PACK_AB R3, RZ, R3 ;  /* 0x00000003ff03723e */ /* 0x000fca00000000ff */
[----:B------:R1:W-:Y:S01]  /*2e70*/  @P2 STG.E.U16 desc[UR36][R6.64+0x10], R3 ;  /* 0x0000100306002986 */ /* 0x0003e2000c101524 */
[----:B------:R-:W-:Y:S05]  /*2e80*/  @!P3 BRA `(.L_x_47) ;  /* 0x000000000004b947 */ /* 0x000fea0003800000 */
[----:B------:R3:W5:Y:S02]  /*2e90*/  LDG.E.LTC128B.U16 R20, desc[UR36][R4.64+0x12] ;  /* 0x0000122404147981 */ /* 0x000764000c1e1520 */
.L_x_47:
[----:B------:R-:W-:Y:S05]  /*2ea0*/  BSYNC B1 ;  /* 0x0000000000017941 */ /* 0x000fea0003800000 */
.L_x_46:
[----:B-----5:R-:W-:Y:S01]  /*2eb0*/  HADD2.F32 R12, -RZ, R20.H0_H0 ;  /* 0x20000014ff0c7230 */ /* 0x020fe20000004100 */
[----:B------:R-:W-:Y:S01]  /*2ec0*/  ISETP.GT.AND P1, PT, R0, 0x8, P1 ;  /* 0x000000080000780c */ /* 0x000fe20000f24270 */
[----:B------:R-:W-:Y:S03]  /*2ed0*/  BSSY B1, `(.L_x_48) ;  /* 0x0000007000017945 */ /* 0x000fe60003800000 */
[----:B------:R-:W-:-:S04]  /*2ee0*/  FMUL R12, R12, R59 ;  /* 0x0000003b0c0c7220 */ /* 0x000fc80000400000 */
[----:B------:R-:W-:-:S05]  /*2ef0*/  FFMA R12, R29, R58, R12 ;  /* 0x0000003a1d0c7223 */ /* 0x000fca000000000c */
[----:B------:R-:W-:-:S05]  /*2f00*/  F2FP.F16.F32.PACK_AB R12, RZ, R12 ;  /* 0x0000000cff0c723e */ /* 0x000fca00000000ff */
[----:B------:R0:W-:Y:S01]  /*2f10*/  @P3 STG.E.U16 desc[UR36][R6.64+0x12], R12 ;  /* 0x0000120c06003986 */ /* 0x0001e2000c101524 */
[----:B------:R-:W-:Y:S05]  /*2f20*/  @!P1 BRA `(.L_x_49) ;  /* 0x0000000000049947 */ /* 0x000fea0003800000 */
[----:B------:R0:W5:Y:S02]  /*2f30*/  LDG.E.LTC128B.U16 R20, desc[UR36][R8.64+0x10] ;  /* 0x0000102408147981 */ /* 0x000164000c1e1520 */
.L_x_49:
[----:B------:R-:W-:Y:S05]  /*2f40*/  BSYNC B1 ;  /* 0x0000000000017941 */ /* 0x000fea0003800000 */
.L_x_48:
[----:B0----5:R-:W-:Y:S01]  /*2f50*/  HADD2.F32 R12, -RZ, R20.H0_H0 ;  /* 0x20000014ff0c7230 */ /* 0x021fe20000004100 */
[----:B------:R-:W-:Y:S01]  /*2f60*/  ISETP.GT.AND P0, PT, R0, 0x8, P0 ;  /* 0x000000080000780c */ /* 0x000fe20000704270 */
[----:B------:R-:W-:Y:S03]  /*2f70*/  BSSY B1, `(.L_x_50) ;  /* 0x0000007000017945 */ /* 0x000fe60003800000 */
[----:B-1----:R-:W-:-:S04]  /*2f80*/  FMUL R3, R12, R59 ;  /* 0x0000003b0c037220 */ /* 0x002fc80000400000 */
[----:B------:R-:W-:-:S05]  /*2f90*/  FFMA R3, R30, R58, R3 ;  /* 0x0000003a1e037223 */ /* 0x000fca0000000003 */
[----:B------:R-:W-:-:S05]  /*2fa0*/  F2FP.F16.F32.PACK_AB R3, RZ, R3 ;  /* 0x00000003ff03723e */ /* 0x000fca00000000ff */
[----:B------:R0:W-:Y:S01]  /*2fb0*/  @P1 STG.E.U16 desc[UR36][R10.64+0x10], R3 ;  /* 0x000010030a001986 */ /* 0x0001e2000c101524 */
[----:B------:R-:W-:Y:S05]  /*2fc0*/  @!P0 BRA `(.L_x_51) ;  /* 0x0000000000048947 */ /* 0x000fea0003800000 */
[----:B------:R1:W5:Y:S02]  /*2fd0*/  LDG.E.LTC128B.U16 R20, desc[UR36][R8.64+0x12] ;  /* 0x0000122408147981 */ /* 0x000364000c1e1520 */
.L_x_51:
[----:B------:R-:W-:Y:S05]  /*2fe0*/  BSYNC B1 ;  /* 0x0000000000017941 */ /* 0x000fea0003800000 */
.L_x_50:
        /* <DEDUP_REMOVED lines=10> */
.L_x_53:
[----:B------:R-:W-:Y:S05]  /*3090*/  BSYNC B1 ;  /* 0x0000000000017941 */ /* 0x000fea0003800000 */
.L_x_52:
[----:B0----5:R-:W-:Y:S01]  /*30a0*/  HADD2.F32 R12, -RZ, R20.H0_H0 ;  /* 0x20000014ff0c7230 */ /* 0x021fe20000004100 */
        /* <DEDUP_REMOVED lines=9> */
.L_x_55:
[----:B------:R-:W-:Y:S05]  /*3140*/  BSYNC B1 ;  /* 0x0000000000017941 */ /* 0x000fea0003800000 */
.L_x_54:
        /* <DEDUP_REMOVED lines=9> */
.L_x_57:
[----:B------:R-:W-:Y:S05]  /*31e0*/  BSYNC B1 ;  /* 0x0000000000017941 */ /* 0x000fea0003800000 */
.L_x_56:
[----:B0----5:R-:W-:Y:S01]  /*31f0*/  HADD2.F32 R12, -RZ, R20.H0_H0 ;  /* 0x20000014ff0c7230 */ /* 0x021fe20000004100 */
        /* <DEDUP_REMOVED lines=8> */
.L_x_59:
[----:B------:R-:W-:Y:S05]  /*3280*/  BSYNC B1 ;  /* 0x0000000000017941 */ /* 0x000fea0003800000 */
.L_x_58:
        /* <DEDUP_REMOVED lines=10> */
.L_x_61:
[----:B------:R-:W-:Y:S05]  /*3330*/  BSYNC B1 ;  /* 0x0000000000017941 */ /* 0x000fea0003800000 */
.L_x_60:
        /* <DEDUP_REMOVED lines=10> */
.L_x_63:
[----:B------:R-:W-:Y:S05]  /*33e0*/  BSYNC B1 ;  /* 0x0000000000017941 */ /* 0x000fea0003800000 */
.L_x_62:
        /* <DEDUP_REMOVED lines=9> */
.L_x_65:
[----:B------:R-:W-:Y:S05]  /*3480*/  BSYNC B1 ;  /* 0x0000000000017941 */ /* 0x000fea0003800000 */
.L_x_64:
        /* <DEDUP_REMOVED lines=9> */
.L_x_67:
[----:B------:R-:W-:Y:S05]  /*3520*/  BSYNC B1 ;  /* 0x0000000000017941 */ /* 0x000fea0003800000 */
.L_x_66:
        /* <DEDUP_REMOVED lines=10> */
.L_x_69:
[----:B------:R-:W-:Y:S05]  /*35d0*/  BSYNC B1 ;  /* 0x0000000000017941 */ /* 0x000fea0003800000 */
.L_x_68:
        /* <DEDUP_REMOVED lines=10> */
.L_x_71:
[----:B------:R-:W-:Y:S05]  /*3680*/  BSYNC B1 ;  /* 0x0000000000017941 */ /* 0x000fea0003800000 */
.L_x_70:
        /* <DEDUP_REMOVED lines=9> */
.L_x_73:
[----:B------:R-:W-:Y:S05]  /*3720*/  BSYNC B1 ;  /* 0x0000000000017941 */ /* 0x000fea0003800000 */
.L_x_72:
        /* <DEDUP_REMOVED lines=9> */
.L_x_75:
[----:B------:R-:W-:Y:S05]  /*37c0*/  BSYNC B1 ;  /* 0x0000000000017941 */ /* 0x000fea0003800000 */
.L_x_74:
        /* <DEDUP_REMOVED lines=10> */
.L_x_77:
[----:B------:R-:W-:Y:S05]  /*3870*/  BSYNC B1 ;  /* 0x0000000000017941 */ /* 0x000fea0003800000 */
.L_x_76:
        /* <DEDUP_REMOVED lines=10> */
.L_x_79:
[----:B------:R-:W-:Y:S05]  /*3920*/  BSYNC B1 ;  /* 0x0000000000017941 */ /* 0x000fea0003800000 */
.L_x_78:
        /* <DEDUP_REMOVED lines=9> */
.L_x_81:
[----:B------:R-:W-:Y:S05]  /*39c0*/  BSYNC B1 ;  /* 0x0000000000017941 */ /* 0x000fea0003800000 */
.L_x_80:
        /* <DEDUP_REMOVED lines=9> */
.L_x_83:
[----:B------:R-:W-:Y:S05]  /*3a60*/  BSYNC B1 ;  /* 0x0000000000017941 */ /* 0x000fea0003800000 */
.L_x_82:
        /* <DEDUP_REMOVED lines=10> */
.L_x_85:
[----:B------:R-:W-:Y:S05]  /*3b10*/  BSYNC B1 ;  /* 0x0000000000017941 */ /* 0x000fea0003800000 */
.L_x_84:
        /* <DEDUP_REMOVED lines=10> */
.L_x_87:
[----:B------:R-:W-:Y:S05]  /*3bc0*/  BSYNC B1 ;  /* 0x0000000000017941 */ /* 0x000fea0003800000 */
.L_x_86:
        /* <DEDUP_REMOVED lines=9> */
.L_x_89:
[----:B------:R-:W-:Y:S05]  /*3c60*/  BSYNC B1 ;  /* 0x0000000000017941 */ /* 0x000fea0003800000 */
.L_x_88:
        /* <DEDUP_REMOVED lines=9> */
.L_x_91:
[----:B------:R-:W-:Y:S05]  /*3d00*/  BSYNC B1 ;  /* 0x0000000000017941 */ /* 0x000fea0003800000 */
.L_x_90:
        /* <DEDUP_REMOVED lines=10> */
.L_x_93:
[----:B------:R-:W-:Y:S05]  /*3db0*/  BSYNC B1 ;  /* 0x0000000000017941 */ /* 0x000fea0003800000 */
.L_x_92:
        /* <DEDUP_REMOVED lines=10> */
.L_x_95:
[----:B------:R-:W-:Y:S05]  /*3e60*/  BSYNC B1 ;  /* 0x0000000000017941 */ /* 0x000fea0003800000 */
.L_x_94:
[----:B0--345:R-:W-:Y:S01]  /*3e70*/  HADD2.F32 R4, -RZ, R20.H0_H0 ;  /* 0x20000014ff047230 */ /* 0x039fe20000004100 */
        /* <DEDUP_REMOVED lines=8> */
.L_x_97:
[----:B------:R-:W-:Y:S05]  /*3f00*/  BSYNC B1 ;  /* 0x0000000000017941 */ /* 0x000fea0003800000 */
.L_x_96:
[----:B0----5:R-:W-:Y:S01]  /*3f10*/  HADD2.F32 R4, -RZ, R20.H0_H0 ;  /* 0x20000014ff047230 */ /* 0x021fe20000004100 */
[----:B------:R-:W-:Y:S01]  /*3f20*/  ISETP.GT.AND P0, PT, R0, 0x8, P0 ;  /* 0x000000080000780c */ /* 0x000fe20000704270 */
[----:B------:R-:W-:Y:S01]  /*3f30*/  @P1 IMAD.MOV.U32 R5, RZ, RZ, R11 ;  /* 0x000000ffff051224 */ /* 0x000fe200078e000b */
[----:B------:R-:W-:Y:S02]  /*3f40*/  BSSY B1, `(.L_x_98) ;  /* 0x0000008000017945 */ /* 0x000fe40003800000 */
[----:B------:R-:W-:Y:S01]  /*3f50*/  FMUL R3, R4, R59 ;  /* 0x0000003b04037220 */ /* 0x000fe20000400000 */
[----:B------:R-:W-:-:S03]  /*3f60*/  @P1 IMAD.MOV.U32 R4, RZ, RZ, R10 ;  /* 0x000000ffff041224 */ /* 0x000fc600078e000a */
[----:B------:R-:W-:-:S05]  /*3f70*/  FFMA R3, R54, R58, R3 ;  /* 0x0000003a36037223 */ /* 0x000fca0000000003 */
[----:B------:R-:W-:-:S05]  /*3f80*/  F2FP.F16.F32.PACK_AB R3, RZ, R3 ;  /* 0x00000003ff03723e */ /* 0x000fca00000000ff */
[----:B------:R0:W-:Y:S01]  /*3f90*/  @P1 STG.E.U16 desc[UR36][R4.64+0x70], R3 ;  /* 0x0000700304001986 */ /* 0x0001e2000c101524 */
[----:B------:R-:W-:Y:S05]  /*3fa0*/  @!P0 BRA `(.L_x_99) ;  /* 0x0000000000048947 */ /* 0x000fea0003800000 */
[----:B------:R4:W5:Y:S02]  /*3fb0*/  LDG.E.LTC128B.U16 R20, desc[UR36][R8.64+0x72] ;  /* 0x0000722408147981 */ /* 0x000964000c1e1520 */
.L_x_99:
[----:B------:R-:W-:Y:S05]  /*3fc0*/  BSYNC B1 ;  /* 0x0000000000017941 */ /* 0x000fea0003800000 */
.L_x_98:
[----:B------:R-:W-:Y:S05]  /*3fd0*/  @!P0 BRA `(.L_x_100) ;  /* 0x0000000800708947 */ /* 0x000fea0003800000 */
[----:B-----5:R-:W-:-:S05]  /*3fe0*/  HADD2.F32 R20, -RZ, R20.H0_H0 ;  /* 0x20000014ff147230 */ /* 0x020fca0000004100 */
[----:B------:R-:W-:-:S04]  /*3ff0*/  FMUL R20, R20, R59 ;  /* 0x0000003b14147220 */ /* 0x000fc80000400000 */
[----:B------:R-:W-:-:S05]  /*4000*/  FFMA R20, R55, R58, R20 ;  /* 0x0000003a37147223 */ /* 0x000fca0000000014 */
[----:B------:R-:W-:-:S05]  /*4010*/  F2FP.F16.F32.PACK_AB R20, RZ, R20 ;  /* 0x00000014ff14723e */ /* 0x000fca00000000ff */
[----:B------:R0:W-:Y:S01]  /*4020*/  STG.E.U16 desc[UR36][R10.64+0x72], R20 ;  /* 0x000072140a007986 */ /* 0x0001e2000c101524 */
[----:B------:R-:W-:Y:S05]  /*4030*/  BRA `(.L_x_100) ;  /* 0x0000000800587947 */ /* 0x000fea0003800000 */
.L_x_39:
[----:B------:R-:W-:Y:S01]  /*4040*/  ISETP.GT.AND P3, PT, R18, 0x1, PT ;  /* 0x000000011200780c */ /* 0x000fe20003f64270 */
[----:B------:R-:W-:Y:S01]  /*4050*/  ULDC.64 UR4, c[0x0][0x5c0] ;  /* 0x0001700000047ab9 */ /* 0x000fe20000000a00 */
[-C--:B------:R-:W-:Y:S01]  /*4060*/  FMUL R24, R24, R58.reuse ;  /* 0x0000003a18187220 */ /* 0x080fe20000400000 */
[----:B------:R-:W-:Y:S01]  /*4070*/  LEA R4, P4, R72, UR4, 0x1 ;  /* 0x0000000448047c11 */ /* 0x000fe2000f8808ff */
[-C--:B------:R-:W-:Y:S01]  /*4080*/  FMUL R25, R25, R58.reuse ;  /* 0x0000003a19197220 */ /* 0x080fe20000400000 */
[----:B------:R-:W-:Y:S01]  /*4090*/  ISETP.GT.AND P0, PT, R0, RZ, P3 ;  /* 0x000000ff0000720c */ /* 0x000fe20001f04270 */
[----:B------:R-:W-:Y:S01]  /*40a0*/  FMUL R26, R26, R58 ;  /* 0x0000003a1a1a7220 */ /* 0x000fe20000400000 */
[----:B------:R-:W-:Y:S01]  /*40b0*/  F2FP.F16.F32.PACK_AB R24, RZ, R24 ;  /* 0x00000018ff18723e */ /* 0x000fe200000000ff */
[-C--:B------:R-:W-:Y:S01]  /*40c0*/  FMUL R27, R27, R58.reuse ;  /* 0x0000003a1b1b7220 */ /* 0x080fe20000400000 */
[----:B------:R-:W-:Y:S01]  /*40d0*/  LEA.HI.X R5, R72, UR5, R7, 0x1, P4 ;  /* 0x0000000548057c11 */ /* 0x000fe2000a0f0c07 */
[-C--:B------:R-:W-:Y:S01]  /*40e0*/  FMUL R28, R28, R58.reuse ;  /* 0x0000003a1c1c7220 */ /* 0x080fe20000400000 */
[----:B------:R-:W-:Y:S01]  /*40f0*/  F2FP.F16.F32.PACK_AB R25, RZ, R25 ;  /* 0x00000019ff19723e */ /* 0x000fe200000000ff */
[-C--:B------:R-:W-:Y:S01]  /*4100*/  FMUL R29, R29, R58.reuse ;  /* 0x0000003a1d1d7220 */ /* 0x080fe20000400000 */
[----:B------:R-:W-:Y:S01]  /*4110*/  ISETP.GT.AND P2, PT, R0, 0x8, P2 ;  /* 0x000000080000780c */ /* 0x000fe20001744270 */
[----:B------:R-:W-:Y:S01]  /*4120*/  @P1 STG.E.U16 desc[UR36][R4.64], R24 ;  /* 0x0000001804001986 */ /* 0x000fe2000c101524 */
[----:B------:R-:W-:Y:S01]  /*4130*/  ISETP.GT.AND P1, PT, R18, 0x8, PT ;  /* 0x000000081200780c */ /* 0x000fe20003f24270 */
[----:B------:R-:W-:Y:S01]  /*4140*/  FMUL R30, R30, R58 ;  /* 0x0000003a1e1e7220 */ /* 0x000fe20000400000 */
[C---:B------:R-:W-:Y:S01]  /*4150*/  SHF.L.U64.HI R3, R64.reuse, 0x1, R65 ;  /* 0x0000000140037819 */ /* 0x040fe20000010241 */
[----:B------:R-:W-:Y:S01]  /*4160*/  @P0 STG.E.U16 desc[UR36][R4.64+0x2], R25 ;  /* 0x0000021904000986 */ /* 0x000fe2000c101524 */
[----:B------:R-:W-:Y:S01]  /*4170*/  LEA R6, P5, R64, R4, 0x1 ;  /* 0x0000000440067211 */ /* 0x000fe200078a08ff */
[-C--:B------:R-:W-:Y:S01]  /*4180*/  FMUL R31, R31, R58.reuse ;  /* 0x0000003a1f1f7220 */ /* 0x080fe20000400000 */
[----:B------:R-:W-:Y:S01]  /*4190*/  ISETP.GT.AND P3, PT, R0, 0x8, P3 ;  /* 0x000000080000780c */ /* 0x000fe20001f64270 */
[-C--:B------:R-:W-:Y:S01]  /*41a0*/  FMUL R32, R32, R58.reuse ;  /* 0x0000003a20207220 */ /* 0x080fe20000400000 */
[----:B------:R-:W-:Y:S01]  /*41b0*/  ISETP.GT.AND P0, PT, R18, 0x9, PT ;  /* 0x000000091200780c */ /* 0x000fe20003f04270 */
[----:B------:R-:W-:Y:S01]  /*41c0*/  IMAD.X R7, R3, 0x1, R5, P5 ;  /* 0x0000000103077824 */ /* 0x000fe200028e0605 */
[----:B------:R-:W-:Y:S01]  /*41d0*/  ISETP.GT.AND P4, PT, R0, RZ, P1 ;  /* 0x000000ff0000720c */ /* 0x000fe20000f84270 */
[----:B------:R-:W-:Y:S01]  /*41e0*/  FMUL R33, R33, R58 ;  /* 0x0000003a21217220 */ /* 0x000fe20000400000 */
[----:B------:R-:W-:Y:S01]  /*41f0*/  F2FP.F16.F32.PACK_AB R26, RZ, R26 ;  /* 0x0000001aff1a723e */ /* 0x000fe200000000ff */
[-C--:B------:R-:W-:Y:S01]  /*4200*/  FMUL R34, R34, R58.reuse ;  /* 0x0000003a22227220 */ /* 0x080fe20000400000 */
[----:B------:R-:W-:Y:S01]  /*4210*/  ISETP.GT.AND P5, PT, R0, RZ, P0 ;  /* 0x000000ff0000720c */ /* 0x000fe200007a4270 */
[----:B------:R-:W-:Y:S01]  /*4220*/  FMUL R35, R35, R58 ;  /* 0x0000003a23237220 */ /* 0x000fe20000400000 */
[----:B------:R-:W-:Y:S01]  /*4230*/  F2FP.F16.F32.PACK_AB R27, RZ, R27 ;  /* 0x0000001bff1b723e */ /* 0x000fe200000000ff */
[----:B------:R-:W-:Y:S01]  /*4240*/  @P2 STG.E.U16 desc[UR36][R6.64], R26 ;  /* 0x0000001a06002986 */ /* 0x000fe2000c101524 */
[----:B------:R-:W-:Y:S01]  /*4250*/  F2FP.F16.F32.PACK_AB R28, RZ, R28 ;  /* 0x0000001cff1c723e */ /* 0x000fe200000000ff */
[-C--:B------:R-:W-:Y:S01]  /*4260*/  FMUL R36, R36, R58.reuse ;  /* 0x0000003a24247220 */ /* 0x080fe20000400000 */
[----:B------:R-:W-:Y:S01]  /*4270*/  ISETP.GT.AND P2, PT, R0, 0x8, P1 ;  /* 0x000000080000780c */ /* 0x000fe20000f44270 */
[----:B------:R-:W-:Y:S01]  /*4280*/  @P3 STG.E.U16 desc[UR36][R6.64+0x2], R27 ;  /* 0x0000021b06003986 */ /* 0x000fe2000c101524 */
[----:B------:R-:W-:Y:S01]  /*4290*/  ISETP.GT.AND P1, PT, R18, 0x10, PT ;  /* 0x000000101200780c */ /* 0x000fe20003f24270 */
[-C--:B------:R-:W-:Y:S01]  /*42a0*/  FMUL R37, R37, R58.reuse ;  /* 0x0000003a25257220 */ /* 0x080fe20000400000 */
[----:B------:R-:W-:Y:S01]  /*42b0*/  F2FP.F16.F32.PACK_AB R29, RZ, R29 ;  /* 0x0000001dff1d723e */ /* 0x000fe200000000ff */
[----:B------:R-:W-:Y:S01]  /*42c0*/  @P4 STG.E.U16 desc[UR36][R4.64+0x10], R28 ;  /* 0x0000101c04004986 */ /* 0x000fe2000c101524 */
[----:B------:R-:W-:Y:S01]  /*42d0*/  ISETP.GT.AND P3, PT, R0, 0x8, P0 ;  /* 0x000000080000780c */ /* 0x000fe20000764270 */
[-C--:B------:R-:W-:Y:S01]  /*42e0*/  FMUL R38, R38, R58.reuse ;  /* 0x0000003a26267220 */ /* 0x080fe20000400000 */
[----:B------:R-:W-:Y:S01]  /*42f0*/  ISETP.GT.AND P0, PT, R18, 0x11, PT ;  /* 0x000000111200780c */ /* 0x000fe20003f04270 */
[----:B------:R-:W-:Y:S01]  /*4300*/  @P5 STG.E.U16 desc[UR36][R4.64+0x12], R29 ;  /* 0x0000121d04005986 */ /* 0x000fe2000c101524 */
        /* <DEDUP_REMOVED lines=40> */
[C---:B------:R-:W-:Y:S01]  /*4590*/  ISETP.GT.AND P4, PT, R0.reuse, RZ, P1 ;  /* 0x000000ff0000720c */ /* 0x040fe20000f84270 */
[-C--:B------:R-:W-:Y:S01]  /*45a0*/  FMUL R51, R51, R58.reuse ;  /* 0x0000003a33337220 */ /* 0x080fe20000400000 */
[----:B------:R-:W-:Y:S01]  /*45b0*/  ISETP.GT.AND P5, PT, R0, RZ, P0 ;  /* 0x000000ff0000720c */ /* 0x000fe200007a4270 */
[----:B------:R-:W-:Y:S01]  /*45c0*/  FMUL R52, R52, R58 ;  /* 0x0000003a34347220 */ /* 0x000fe20000400000 */
[----:B------:R-:W-:Y:S01]  /*45d0*/  F2FP.F16.F32.PACK_AB R38, RZ, R38 ;  /* 0x00000026ff26723e */ /* 0x000fe200000000ff */
[-C--:B------:R-:W-:Y:S01]  /*45e0*/  FMUL R53, R53, R58.reuse ;  /* 0x0000003a35357220 */ /* 0x080fe20000400000 */
[----:B------:R-:W-:Y:S01]  /*45f0*/  F2FP.F16.F32.PACK_AB R39, RZ, R39 ;  /* 0x00000027ff27723e */ /* 0x000fe200000000ff */
[----:B------:R-:W-:Y:S01]  /*4600*/  FMUL R54, R54, R58 ;  /* 0x0000003a36367220 */ /* 0x000fe20000400000 */
[----:B------:R-:W-:Y:S01]  /*4610*/  F2FP.F16.F32.PACK_AB R40, RZ, R40 ;  /* 0x00000028ff28723e */ /* 0x000fe200000000ff */
[----:B------:R-:W-:Y:S01]  /*4620*/  @P2 STG.E.U16 desc[UR36][R6.64+0x30], R38 ;  /* 0x0000302606002986 */ /* 0x000fe2000c101524 */
[----:B------:R-:W-:Y:S01]  /*4630*/  F2FP.F16.F32.PACK_AB R41, RZ, R41 ;  /* 0x00000029ff29723e */ /* 0x000fe200000000ff */
[----:B------:R-:W-:Y:S01]  /*4640*/  FMUL R55, R55, R58 ;  /* 0x0000003a37377220 */ /* 0x000fe20000400000 */
[C---:B------:R-:W-:Y:S01]  /*4650*/  ISETP.GT.AND P1, PT, R0.reuse, 0x8, P1 ;  /* 0x000000080000780c */ /* 0x040fe20000f24270 */
[----:B------:R-:W-:Y:S01]  /*4660*/  @P3 STG.E.U16 desc[UR36][R6.64+0x32], R39 ;  /* 0x0000322706003986 */ /* 0x000fe2000c101524 */
[----:B------:R-:W-:-:S02]  /*4670*/  ISETP.GT.AND P2, PT, R0, 0x8, P0 ;  /* 0x000000080000780c */ /* 0x000fc40000744270 */
[----:B------:R-:W-:Y:S01]  /*4680*/  F2FP.F16.F32.PACK_AB R42, RZ, R42 ;  /* 0x0000002aff2a723e */ /* 0x000fe200000000ff */
[----:B------:R-:W-:Y:S01]  /*4690*/  @P4 STG.E.U16 desc[UR36][R4.64+0x40], R40 ;  /* 0x0000402804004986 */ /* 0x000fe2000c101524 */
[C---:B------:R-:W-:Y:S02]  /*46a0*/  ISETP.GT.AND P4, PT, R18.reuse, 0x28, PT ;  /* 0x000000281200780c */ /* 0x040fe40003f84270 */
[----:B------:R-:W-:Y:S01]  /*46b0*/  ISETP.GT.AND P0, PT, R18, 0x29, PT ;  /* 0x000000291200780c */ /* 0x000fe20003f04270 */
[----:B------:R-:W-:Y:S01]  /*46c0*/  @P5 STG.E.U16 desc[UR36][R4.64+0x42], R41 ;  /* 0x0000422904005986 */ /* 0x000fe2000c101524 */
[----:B------:R-:W-:Y:S02]  /*46d0*/  ISETP.GT.AND P5, PT, R0, RZ, P4 ;  /* 0x000000ff0000720c */ /* 0x000fe400027a4270 */
[----:B------:R-:W-:Y:S01]  /*46e0*/  F2FP.F16.F32.PACK_AB R43, RZ, R43 ;  /* 0x0000002bff2b723e */ /* 0x000fe200000000ff */
[----:B------:R-:W-:Y:S01]  /*46f0*/  @P1 STG.E.U16 desc[UR36][R6.64+0x40], R42 ;  /* 0x0000402a06001986 */ /* 0x000fe2000c101524 */
[----:B------:R-:W-:-:S02]  /*4700*/  F2FP.F16.F32.PACK_AB R44, RZ, R44 ;  /* 0x0000002cff2c723e */ /* 0x000fc400000000ff */
[C---:B------:R-:W-:Y:S01]  /*4710*/  ISETP.GT.AND P3, PT, R0.reuse, RZ, P0 ;  /* 0x000000ff0000720c */ /* 0x040fe20000764270 */
[----:B------:R-:W-:Y:S01]  /*4720*/  @P2 STG.E.U16 desc[UR36][R6.64+0x42], R43 ;  /* 0x0000422b06002986 */ /* 0x000fe2000c101524 */
[C---:B------:R-:W-:Y:S02]  /*4730*/  ISETP.GT.AND P4, PT, R0.reuse, 0x8, P4 ;  /* 0x000000080000780c */ /* 0x040fe40002784270 */
[----:B------:R-:W-:Y:S02]  /*4740*/  F2FP.F16.F32.PACK_AB R45, RZ, R45 ;  /* 0x0000002dff2d723e */ /* 0x000fe400000000ff */
[----:B------:R-:W-:Y:S01]  /*4750*/  F2FP.F16.F32.PACK_AB R46, RZ, R46 ;  /* 0x0000002eff2e723e */ /* 0x000fe200000000ff */
[----:B------:R-:W-:Y:S01]  /*4760*/  @P5 STG.E.U16 desc[UR36][R4.64+0x50], R44 ;  /* 0x0000502c04005986 */ /* 0x000fe2000c101524 */
[----:B------:R-:W-:Y:S02]  /*4770*/  ISETP.GT.AND P5, PT, R0, 0x8, P0 ;  /* 0x000000080000780c */ /* 0x000fe400007a4270 */
[----:B------:R-:W-:-:S02]  /*4780*/  F2FP.F16.F32.PACK_AB R47, RZ, R47 ;  /* 0x0000002fff2f723e */ /* 0x000fc400000000ff */
[C---:B------:R-:W-:Y:S01]  /*4790*/  ISETP.GT.AND P2, PT, R18.reuse, 0x31, PT ;  /* 0x000000311200780c */ /* 0x040fe20003f44270 */
[----:B------:R-:W-:Y:S01]  /*47a0*/  @P3 STG.E.U16 desc[UR36][R4.64+0x52], R45 ;  /* 0x0000522d04003986 */ /* 0x000fe2000c101524 */
[----:B------:R-:W-:Y:S02]  /*47b0*/  ISETP.GT.AND P3, PT, R18, 0x30, PT ;  /* 0x000000301200780c */ /* 0x000fe40003f64270 */
[----:B------:R-:W-:Y:S01]  /*47c0*/  F2FP.F16.F32.PACK_AB R48, RZ, R48 ;  /* 0x00000030ff30723e */ /* 0x000fe200000000ff */
[----:B------:R-:W-:Y:S01]  /*47d0*/  @P4 STG.E.U16 desc[UR36][R6.64+0x50], R46 ;  /* 0x0000502e06004986 */ /* 0x000fe2000c101524 */
[C---:B------:R-:W-:Y:S02]  /*47e0*/  ISETP.GT.AND P4, PT, R0.reuse, RZ, P2 ;  /* 0x000000ff0000720c */ /* 0x040fe40001784270 */
[----:B------:R-:W-:Y:S01]  /*47f0*/  F2FP.F16.F32.PACK_AB R49, RZ, R49 ;  /* 0x00000031ff31723e */ /* 0x000fe200000000ff */
[----:B------:R-:W-:Y:S01]  /*4800*/  @P5 STG.E.U16 desc[UR36][R6.64+0x52], R47 ;  /* 0x0000522f06005986 */ /* 0x000fe2000c101524 */
[----:B------:R-:W-:-:S02]  /*4810*/  ISETP.GT.AND P5, PT, R0, RZ, P3 ;  /* 0x000000ff0000720c */ /* 0x000fc40001fa4270 */
[C---:B------:R-:W-:Y:S02]  /*4820*/  ISETP.GT.AND P1, PT, R18.reuse, 0x38, PT ;  /* 0x000000381200780c */ /* 0x040fe40003f24270 */
[----:B------:R-:W-:Y:S02]  /*4830*/  ISETP.GT.AND P0, PT, R18, 0x39, PT ;  /* 0x000000391200780c */ /* 0x000fe40003f04270 */
[C---:B------:R-:W-:Y:S02]  /*4840*/  ISETP.GT.AND P3, PT, R0.reuse, 0x8, P3 ;  /* 0x000000080000780c */ /* 0x040fe40001f64270 */
[C---:B------:R-:W-:Y:S02]  /*4850*/  ISETP.GT.AND P2, PT, R0.reuse, 0x8, P2 ;  /* 0x000000080000780c */ /* 0x040fe40001744270 */
[----:B------:R-:W-:Y:S02]  /*4860*/  F2FP.F16.F32.PACK_AB R50, RZ, R50 ;  /* 0x00000032ff32723e */ /* 0x000fe400000000ff */
[----:B------:R-:W-:Y:S01]  /*4870*/  F2FP.F16.F32.PACK_AB R51, RZ, R51 ;  /* 0x00000033ff33723e */ /* 0x000fe200000000ff */
[----:B------:R-:W-:Y:S01]  /*4880*/  @P5 STG.E.U16 desc[UR36][R4.64+0x60], R48 ;  /* 0x0000603004005986 */ /* 0x000fe2000c101524 */
[----:B------:R-:W-:-:S02]  /*4890*/  ISETP.GT.AND P5, PT, R0, RZ, P0 ;  /* 0x000000ff0000720c */ /* 0x000fc400007a4270 */
[C---:B------:R-:W-:Y:S01]  /*48a0*/  ISETP.GT.AND P0, PT, R0.reuse, 0x8, P0 ;  /* 0x000000080000780c */ /* 0x040fe20000704270 */
[----:B------:R-:W-:Y:S01]  /*48b0*/  @P4 STG.E.U16 desc[UR36][R4.64+0x62], R49 ;  /* 0x0000623104004986 */ /* 0x000fe2000c101524 */
[C---:B------:R-:W-:Y:S02]  /*48c0*/  ISETP.GT.AND P4, PT, R0.reuse, RZ, P1 ;  /* 0x000000ff0000720c */ /* 0x040fe40000f84270 */
[----:B------:R-:W-:Y:S01]  /*48d0*/  ISETP.GT.AND P1, PT, R0, 0x8, P1 ;  /* 0x000000080000780c */ /* 0x000fe20000f24270 */
[----:B------:R-:W-:Y:S01]  /*48e0*/  @P3 STG.E.U16 desc[UR36][R6.64+0x60], R50 ;  /* 0x0000603206003986 */ /* 0x000fe2000c101524 */
[----:B------:R-:W-:Y:S02]  /*48f0*/  F2FP.F16.F32.PACK_AB R52, RZ, R52 ;  /* 0x00000034ff34723e */ /* 0x000fe400000000ff */
[----:B------:R-:W-:Y:S01]  /*4900*/  F2FP.F16.F32.PACK_AB R53, RZ, R53 ;  /* 0x00000035ff35723e */ /* 0x000fe200000000ff */
[----:B------:R-:W-:Y:S01]  /*4910*/  @P2 STG.E.U16 desc[UR36][R6.64+0x62], R51 ;  /* 0x0000623306002986 */ /* 0x000fe2000c101524 */
[----:B------:R-:W-:-:S02]  /*4920*/  F2FP.F16.F32.PACK_AB R54, RZ, R54 ;  /* 0x00000036ff36723e */ /* 0x000fc400000000ff */
[----:B------:R-:W-:-:S03]  /*4930*/  F2FP.F16.F32.PACK_AB R55, RZ, R55 ;  /* 0x00000037ff37723e */ /* 0x000fc600000000ff */
[----:B------:R-:W-:Y:S04]  /*4940*/  @P4 STG.E.U16 desc[UR36][R4.64+0x70], R52 ;  /* 0x0000703404004986 */ /* 0x000fe8000c101524 */
[----:B------:R0:W-:Y:S02]  /*4950*/  @P5 STG.E.U16 desc[UR36][R4.64+0x72], R53 ;  /* 0x0000723504005986 */ /* 0x0001e4000c101524 */
[----:B0-----:R-:W-:Y:S02]  /*4960*/  @P1 IMAD.MOV.U32 R4, RZ, RZ, R6 ;  /* 0x000000ffff041224 */ /* 0x001fe400078e0006 */
[----:B------:R-:W-:-:S05]  /*4970*/  @P1 IMAD.MOV.U32 R5, RZ, RZ, R7 ;  /* 0x000000ffff051224 */ /* 0x000fca00078e0007 */
[----:B------:R0:W-:Y:S04]  /*4980*/  @P1 STG.E.U16 desc[UR36][R4.64+0x70], R54 ;  /* 0x0000703604001986 */ /* 0x0001e8000c101524 */
[----:B------:R0:W-:Y:S02]  /*4990*/  @P0 STG.E.U16 desc[UR36][R6.64+0x72], R55 ;  /* 0x0000723706000986 */ /* 0x0001e4000c101524 */
.L_x_100:
[----:B------:R-:W-:Y:S05]  /*49a0*/  BSYNC B0 ;  /* 0x0000000000007941 */ /* 0x000fea0003800000 */
.L_x_38:
[----:B0-----:R-:W2:Y:S01]  /*49b0*/  LDL.64 R4, [R1] ;  /* 0x0000000001047983 */ /* 0x001ea20000100a00 */
[----:B------:R-:W-:Y:S01]  /*49c0*/  ULDC.64 UR4, c[0x0][0x650] ;  /* 0x0001940000047ab9 */ /* 0x000fe20000000a00 */
[----:B------:R-:W-:Y:S02]  /*49d0*/  IMAD.U32 R0, RZ, RZ, UR44 ;  /* 0x0000002cff007e24 */ /* 0x000fe4000f8e00ff */
[----:B------:R-:W-:Y:S02]  /*49e0*/  IMAD.MOV.U32 R22, RZ, RZ, -0x1 ;  /* 0xffffffffff167424 */ /* 0x000fe400078e00ff */
[----:B------:R0:W-:Y:S01]  /*49f0*/  SYNCS.ARRIVE.TRANS64.A1T0 RZ, [R0+UR48], RZ ;  /* 0x000000ff00ff79a7 */ /* 0x0001e20008100030 */
[----:B------:R-:W-:Y:S02]  /*4a00*/  IMAD.MOV.U32 R18, RZ, RZ, -0x1 ;  /* 0xffffffffff127424 */ /* 0x000fe400078e00ff */
[----:B------:R-:W-:Y:S01]  /*4a10*/  IMAD.MOV.U32 R19, RZ, RZ, -0x1 ;  /* 0xffffffffff137424 */ /* 0x000fe200078e00ff */
[----:B0-----:R-:W-:-:S02]  /*4a20*/  PRMT R0, RZ, 0x7610, R0 ;  /* 0x00007610ff007816 */ /* 0x001fc40000000000 */
[----:B--2---:R-:W-:-:S05]  /*4a30*/  LEA R16, P0, R4, R16, 0x1 ;  /* 0x0000001004107211 */ /* 0x004fca00078008ff */
[----:B------:R-:W-:Y:S01]  /*4a40*/  IMAD.X R17, R68, 0x1, R17, P0 ;  /* 0x0000000144117824 */ /* 0x000fe200000e0611 */
[----:B------:R-:W-:-:S04]  /*4a50*/  ISETP.GE.U32.AND P0, PT, R16, UR4, PT ;  /* 0x0000000410007c0c */ /* 0x000fc8000bf06070 */
[----:B------:R-:W-:-:S13]  /*4a60*/  ISETP.GE.U32.AND.EX P0, PT, R17, UR5, PT, P0 ;  /* 0x0000000511007c0c */ /* 0x000fda000bf06100 */
[----:B------:R-:W-:Y:S05]  /*4a70*/  @P0 BRA `(.L_x_101) ;  /* 0x00000004004c0947 */ /* 0x000fea0003800000 */
[----:B------:R-:W0:Y:S01]  /*4a80*/  LDC.64 R10, c[0x0][0x628] ;  /* 0x00018a00ff0a7b82 */ /* 0x000e220000000a00 */
[----:B------:R-:W2:Y:S01]  /*4a90*/  S2R R12, SR_CTAID.X ;  /* 0x00000000000c7919 */ /* 0x000ea20000002500 */
[----:B-1-34-:R-:W-:Y:S02]  /*4aa0*/  IMAD.MOV.U32 R8, RZ, RZ, R16 ;  /* 0x000000ffff087224 */ /* 0x01afe400078e0010 */
[----:B------:R-:W-:Y:S01]  /*4ab0*/  IMAD.MOV.U32 R9, RZ, RZ, R17 ;  /* 0x000000ffff097224 */ /* 0x000fe200078e0011 */
[----:B------:R-:W1:Y:S03]  /*4ac0*/  S2R R18, SR_CTAID.Y ;  /* 0x0000000000127919 */ /* 0x000e660000002600 */
[----:B------:R-:W3:Y:S08]  /*4ad0*/  LDC R0, c[0x0][0x630] ;  /* 0x00018c00ff007b82 */ /* 0x000ef00000000800 */
[----:B------:R-:W4:Y:S01]  /*4ae0*/  LDC.64 R14, c[0x0][0x620] ;  /* 0x00018800ff0e7b82 */ /* 0x000f220000000a00 */
[----:B0-----:R-:W-:-:S04]  /*4af0*/  ISETP.NE.U32.AND P0, PT, R10, RZ, PT ;  /* 0x000000ff0a00720c */ /* 0x001fc80003f05070 */
[----:B------:R-:W-:-:S13]  /*4b00*/  ISETP.NE.AND.EX P0, PT, R11, RZ, PT, P0 ;  /* 0x000000ff0b00720c */ /* 0x000fda0003f05300 */
[----:B-1234-:R-:W-:Y:S05]  /*4b10*/  @!P0 BRA `(.L_x_102) ;  /* 0x0000000000288947 */ /* 0x01efea0003800000 */
[----:B------:R-:W0:Y:S02]  /*4b20*/  LDC R3, c[0x0][0x634] ;  /* 0x00018d00ff037b82 */ /* 0x000e240000000800 */
[----:B0-----:R-:W-:-:S05]  /*4b30*/  IADD3 R3, P0, R16, R3, RZ ;  /* 0x0000000310037210 */ /* 0x001fca0007f1e0ff */
        /* <DEDUP_REMOVED lines=8> */
.L_x_102:
[-CC-:B------:R-:W-:Y:S01]  /*4bc0*/  SHF.R.U64 R19, R8, R0.reuse, R9.reuse ;  /* 0x0000000008137219 */ /* 0x180fe20000001209 */
[----:B------:R-:W0:Y:S01]  /*4bd0*/  LDC.64 R24, c[0x0][0x640] ;  /* 0x00019000ff187b82 */ /* 0x000e220000000a00 */
[----:B------:R-:W-:Y:S01]  /*4be0*/  SHF.R.U32.HI R0, RZ, R0, R9 ;  /* 0x00000000ff007219 */ /* 0x000fe20000011609 */
[----:B------:R-:W-:Y:S01]  /*4bf0*/  ULDC UR4, c[0x0][0x150] ;  /* 0x0000540000047ab9 */ /* 0x000fe20000000800 */
[----:B------:R-:W-:Y:S02]  /*4c00*/  IADD3 R3, P0, RZ, -R19, RZ ;  /* 0x80000013ff037210 */ /* 0x000fe40007f1e0ff */
[----:B------:R-:W-:-:S03]  /*4c10*/  I2FP.F32.U32 R7, R12 ;  /* 0x0000000c00077245 */ /* 0x000fc60000201000 */
[----:B------:R-:W1:Y:S01]  /*4c20*/  LDC R6, c[0x0][0x618] ;  /* 0x00018600ff067b82 */ /* 0x000e620000000800 */
[----:B------:R-:W-:Y:S02]  /*4c30*/  IMAD.X R5, RZ, RZ, ~R0, P0 ;  /* 0x000000ffff057224 */ /* 0x000fe400000e0e00 */
[----:B------:R-:W-:Y:S01]  /*4c40*/  FMUL R7, R7, UR4 ;  /* 0x0000000407077c20 */ /* 0x000fe20008400000 */
[----:B------:R-:W-:Y:S01]  /*4c50*/  ULDC UR4, c[0x0][0x154] ;  /* 0x0000550000047ab9 */ /* 0x000fe20000000800 */
[-C--:B------:R-:W-:Y:S02]  /*4c60*/  IMAD R0, R5, R14.reuse, RZ ;  /* 0x0000000e05007224 */ /* 0x080fe400078e02ff */
[C---:B------:R-:W-:Y:S01]  /*4c70*/  IMAD.WIDE.U32 R4, R3.reuse, R14, R16 ;  /* 0x0000000e03047225 */ /* 0x040fe200078e0010 */
[----:B------:R-:W2:Y:S01]  /*4c80*/  LDC R8, c[0x0][0x608] ;  /* 0x00018200ff087b82 */ /* 0x000ea20000000800 */
[----:B------:R-:W3:Y:S02]  /*4c90*/  F2I.U32.TRUNC.NTZ R7, R7 ;  /* 0x0000000700077305 */ /* 0x000ee4000020f000 */
[----:B------:R-:W-:Y:S01]  /*4ca0*/  IMAD R3, R3, R15, R0 ;  /* 0x0000000f03037224 */ /* 0x000fe200078e0200 */
[----:B------:R-:W-:-:S03]  /*4cb0*/  I2FP.F32.U32 R0, R18 ;  /* 0x0000001200007245 */ /* 0x000fc60000201000 */
[----:B------:R-:W-:Y:S01]  /*4cc0*/  IMAD.IADD R3, R5, 0x1, R3 ;  /* 0x0000000105037824 */ /* 0x000fe200078e0203 */
[----:B------:R-:W4:Y:S01]  /*4cd0*/  LDC R11, c[0x0][0x658] ;  /* 0x00019600ff0b7b82 */ /* 0x000f220000000800 */
[----:B0-----:R-:W-:-:S04]  /*4ce0*/  ISETP.NE.U32.AND P0, PT, R24, RZ, PT ;  /* 0x000000ff1800720c */ /* 0x001fc80003f05070 */
[----:B------:R-:W-:-:S03]  /*4cf0*/  ISETP.NE.AND.EX P0, PT, R25, RZ, PT, P0 ;  /* 0x000000ff1900720c */ /* 0x000fc60003f05300 */
[----:B------:R-:W0:Y:S01]  /*4d00*/  LDC R9, c[0x0][0x144] ;  /* 0x00005100ff097b82 */ /* 0x000e220000000800 */
[-C--:B-1----:R-:W-:Y:S01]  /*4d10*/  SHF.R.U64 R10, R4, R6.reuse, R3 ;  /* 0x00000006040a7219 */ /* 0x082fe20000001203 */
[----:B---3--:R-:W-:Y:S01]  /*4d20*/  IMAD.MOV R7, RZ, RZ, -R7 ;  /* 0x000000ffff077224 */ /* 0x008fe200078e0a07 */
[----:B------:R-:W-:Y:S01]  /*4d30*/  SHF.R.U32.HI R3, RZ, R6, R3 ;  /* 0x00000006ff037219 */ /* 0x000fe20000011603 */
[----:B------:R-:W-:-:S04]  /*4d40*/  FMUL R6, R0, UR4 ;  /* 0x0000000400067c20 */ /* 0x000fc80008400000 */
[----:B------:R-:W1:Y:S01]  /*4d50*/  LDC R21, c[0x0][0x148] ;  /* 0x00005200ff157b82 */ /* 0x000e620000000800 */
[----:B------:R3:W0:Y:S01]  /*4d60*/  F2I.U32.TRUNC.NTZ R14, R6 ;  /* 0x00000006000e7305 */ /* 0x000622000020f000 */
[-CC-:B--2---:R-:W-:Y:S02]  /*4d70*/  SHF.R.U64 R13, R10, R8.reuse, R3.reuse ;  /* 0x000000080a0d7219 */ /* 0x184fe40000001203 */
[----:B------:R-:W-:-:S04]  /*4d80*/  SHF.R.U32.HI R0, RZ, R8, R3 ;  /* 0x00000008ff007219 */ /* 0x000fc80000011603 */
[----:B-----5:R-:W2:Y:S01]  /*4d90*/  LDC R20, c[0x0][0x648] ;  /* 0x00019200ff147b82 */ /* 0x020ea20000000800 */
[-CC-:B----4-:R-:W-:Y:S02]  /*4da0*/  SHF.R.U64 R15, R13, R11.reuse, R0.reuse ;  /* 0x0000000b0d0f7219 */ /* 0x190fe40000001200 */
[----:B------:R-:W-:-:S03]  /*4db0*/  SHF.R.U32.HI R5, RZ, R11, R0 ;  /* 0x0000000bff057219 */ /* 0x000fc60000011600 */
[----:B------:R-:W-:Y:S02]  /*4dc0*/  IMAD.MOV.U32 R4, RZ, RZ, R15 ;  /* 0x000000ffff047224 */ /* 0x000fe400078e000f */
[----:B------:R-:W4:Y:S01]  /*4dd0*/  LDC R26, c[0x0][0x638] ;  /* 0x00018e00ff1a7b82 */ /* 0x000f220000000800 */
[----:B0-----:R-:W-:-:S07]  /*4de0*/  IMAD R22, R9, R7, R12 ;  /* 0x0000000709167224 */ /* 0x001fce00078e020c */
[----:B------:R-:W0:Y:S08]  /*4df0*/  LDC R27, c[0x0][0x610] ;  /* 0x00018400ff1b7b82 */ /* 0x000e300000000800 */
[----:B------:R-:W0:Y:S01]  /*4e00*/  LDC R28, c[0x0][0x600] ;  /* 0x00018000ff1c7b82 */ /* 0x000e220000000800 */
[----:B-123--:R-:W-:Y:S05]  /*4e10*/  @!P0 BRA `(.L_x_103) ;  /* 0x0000000000288947 */ /* 0x00efea0003800000 */
[----:B------:R-:W1:Y:S02]  /*4e20*/  LDC R0, c[0x0][0x64c] ;  /* 0x00019300ff007b82 */ /* 0x000e640000000800 */
[----:B-1----:R-:W-:-:S05]  /*4e30*/  IADD3 R3, P0, R15, R0, RZ ;  /* 0x000000000f037210 */ /* 0x002fca0007f1e0ff */
        /* <DEDUP_REMOVED lines=8> */
.L_x_103:
[----:B------:R-:W-:Y:S01]  /*4ec0*/  ISETP.NE.AND P0, PT, R2, 0x1, PT ;  /* 0x000000010200780c */ /* 0x000fe20003f05270 */
[----:B------:R-:W-:Y:S01]  /*4ed0*/  IMAD.MOV R14, RZ, RZ, -R14 ;  /* 0x000000ffff0e7224 */ /* 0x000fe200078e0a0e */
[----:B------:R-:W-:Y:S02]  /*4ee0*/  SHF.R.U64 R0, R4, R20, R5 ;  /* 0x0000001404007219 */ /* 0x000fe40000001205 */
[----:B------:R-:W-:Y:S02]  /*4ef0*/  LOP3.LUT R3, R13, R70, RZ, 0xc0, !PT ;  /* 0x000000460d037212 */ /* 0x000fe400078ec0ff */
[----:B------:R-:W-:Y:S01]  /*4f00*/  LOP3.LUT R5, R10, R69, RZ, 0xc0, !PT ;  /* 0x000000450a057212 */ /* 0x000fe200078ec0ff */
[----:B------:R-:W-:Y:S02]  /*4f10*/  IMAD.MOV R4, RZ, RZ, -R0 ;  /* 0x000000ffff047224 */ /* 0x000fe400078e0a00 */
[----:B------:R-:W-:Y:S02]  /*4f20*/  IMAD R3, R66, R0, R3 ;  /* 0x0000000042037224 */ /* 0x000fe400078e0203 */
[----:B----4-:R-:W-:-:S02]  /*4f30*/  IMAD R0, R4, R26, R15 ;  /* 0x0000001a04007224 */ /* 0x010fc400078e020f */
[----:B------:R-:W-:Y:S02]  /*4f40*/  @P0 IMAD R22, R21, R14, R18 ;  /* 0x0000000e15160224 */ /* 0x000fe400078e0212 */
[----:B------:R-:W-:Y:S02]  /*4f50*/  IMAD.MOV.U32 R4, RZ, RZ, 0x1 ;  /* 0x00000001ff047424 */ /* 0x000fe400078e00ff */
[----:B0-----:R-:W-:Y:S02]  /*4f60*/  IMAD R22, R3, R27, R22 ;  /* 0x0000001b03167224 */ /* 0x001fe400078e0216 */
[----:B------:R-:W-:Y:S01]  /*4f70*/  IMAD R3, R0, R28, R5 ;  /* 0x0000001c00037224 */ /* 0x000fe200078e0205 */
[----:B------:R-:W-:-:S04]  /*4f80*/  PRMT R0, R4, 0x7610, R0 ;  /* 0x0000761004007816 */ /* 0x000fc80000000000 */
[----:B------:R-:W-:Y:S02]  /*4f90*/  SEL R18, R3, R22, !P0 ;  /* 0x0000001603127207 */ /* 0x000fe40004000000 */
[----:B------:R-:W-:-:S07]  /*4fa0*/  SEL R22, R22, R3, !P0 ;  /* 0x0000000316167207 */ /* 0x000fce0004000000 */
.L_x_101:
[----:B------:R-:W-:Y:S01]  /*4fb0*/  UIMAD.WIDE.U32 UR4, UR38, 0x24924925, URZ ;  /* 0x24924925260478a5 */ /* 0x000fe2000f8e003f */
[----:B------:R-:W-:Y:S02]  /*4fc0*/  LOP3.LUT P0, RZ, R0, 0xff, RZ, 0xc0, !PT ;  /* 0x000000ff00ff7812 */ /* 0x000fe4000780c0ff */
[----:B------:R-:W-:Y:S01]  /*4fd0*/  LOP3.LUT R75, R75, 0x1, RZ, 0x3c, !PT ;  /* 0x000000014b4b7812 */ /* 0x000fe200078e3cff */
[----:B------:R-:W-:-:S04]  /*4fe0*/  UIADD3 UR4, UR38, -UR5, URZ ;  /* 0x8000000526047290 */ /* 0x000fc8000fffe03f */
[----:B------:R-:W-:-:S04]  /*4ff0*/  ULEA.HI UR4, UR4, UR5, URZ, 0x1f ;  /* 0x0000000504047291 */ /* 0x000fc8000f8ff83f */
[----:B------:R-:W-:-:S04]  /*5000*/  USHF.R.U32.HI UR4, URZ, 0x2, UR4 ;  /* 0x000000023f047899 */ /* 0x000fc80008011604 */
[----:B------:R-:W-:Y:S01]  /*5010*/  UIMAD UR38, UR4, -0x7, UR38 ;  /* 0xfffffff9042678a4 */ /* 0x000fe2000f8e0226 */
[----:B------:R-:W-:Y:S11]  /*5020*/  @P0 BRA `(.L_x_104) ;  /* 0xffffffc800140947 */ /* 0x000ff6000383ffff */
[----:B------:R-:W-:Y:S05]  /*5030*/  EXIT ;  /* 0x000000000000794d */ /* 0x000fea0003800000 */
.L_x_17:
[----:B------:R-:W-:-:S08]  /*5040*/  ISETP.NE.AND P0, PT, R9, RZ, PT ;  /* 0x000000ff0900720c */ /* 0x000fd00003f05270 */
[----:B0-----:R-:W0:-:S00]  /*5050*/  USETMAXREG.DEALLOC.CTAPOOL 0x28 ;  /* 0x00000028000079c8 */ /* 0x001e0000080e0500 */
[----:B------:R-:W-:Y:S05]  /*5060*/  @P0 EXIT ;  /* 0x000000000000094d */ /* 0x000fea0003800000 */
[----:B0-----:R-:W-:Y:S01]  /*5070*/  LOP3.LUT P0, RZ, R3, 0xff, RZ, 0xc0, !PT ;  /* 0x000000ff03ff7812 */ /* 0x001fe2000780c0ff */
[----:B------:R-:W-:Y:S02]  /*5080*/  IMAD.MOV.U32 R3, RZ, RZ, 0x1 ;  /* 0x00000001ff037424 */ /* 0x000fe400078e00ff */
[----:B------:R-:W-:-:S10]  /*5090*/  IMAD.MOV.U32 R8, RZ, RZ, RZ ;  /* 0x000000ffff087224 */ /* 0x000fd400078e00ff */
[----:B------:R-:W-:Y:S05]  /*50a0*/  @!P0 BRA `(.L_x_105) ;  /* 0x0000000c009c8947 */ /* 0x000fea0003800000 */
[----:B------:R-:W0:Y:S01]  /*50b0*/  S2UR UR5, SR_CgaCtaId ;  /* 0x00000000000579c3 */ /* 0x000e220000008800 */
[----:B------:R-:W-:Y:S01]  /*50c0*/  UMOV UR7, 0x1 ;  /* 0x0000000100077882 */ /* 0x000fe20000000000 */
[----:B------:R-:W-:Y:S01]  /*50d0*/  LOP3.LUT P0, RZ, R4, 0x1f, RZ, 0xc0, !PT ;  /* 0x0000001f04ff7812 */ /* 0x000fe2000780c0ff */
[----:B------:R-:W-:Y:S01]  /*50e0*/  ULDC UR14, c[0x0][0x658] ;  /* 0x00019600000e7ab9 */ /* 0x000fe20000000800 */
[----:B------:R-:W-:Y:S01]  /*50f0*/  UMOV UR6, 0xffffffff ;  /* 0xffffffff00067882 */ /* 0x000fe20000000000 */
[----:B------:R-:W-:Y:S01]  /*5100*/  BSSY B0, `(.L_x_105) ;  /* 0x00000e1000007945 */ /* 0x000fe20003800000 */
[----:B------:R-:W-:Y:S01]  /*5110*/  USHF.L.U32 UR6, UR6, UR14, URZ ;  /* 0x0000000e06067299 */ /* 0x000fe2000800063f */
[C---:B------:R-:W-:Y:S01]  /*5120*/  ISETP.NE.AND P2, PT, R5.reuse, RZ, PT ;  /* 0x000000ff0500720c */ /* 0x040fe20003f45270 */
[----:B------:R-:W-:Y:S01]  /*5130*/  IMAD.MOV.U32 R10, RZ, RZ, 0x1 ;  /* 0x00000001ff0a7424 */ /* 0x000fe200078e00ff */
[----:B------:R-:W-:Y:S01]  /*5140*/  ISETP.NE.OR P0, PT, R5, RZ, !P0 ;  /* 0x000000ff0500720c */ /* 0x000fe20004705670 */
[----:B------:R-:W-:Y:S01]  /*5150*/  IMAD.MOV.U32 R3, RZ, RZ, 0x1 ;  /* 0x00000001ff037424 */ /* 0x000fe200078e00ff */
[----:B------:R-:W-:Y:S01]  /*5160*/  LOP3.LUT R9, R23, 0x2, RZ, 0xfc, !PT ;  /* 0x0000000217097812 */ /* 0x000fe200078efcff */
[----:B------:R-:W-:Y:S01]  /*5170*/  IMAD.MOV.U32 R8, RZ, RZ, RZ ;  /* 0x000000ffff087224 */ /* 0x000fe200078e00ff */
[----:B------:R-:W-:Y:S01]  /*5180*/  ULDC UR13, c[0x0][0x600] ;  /* 0x00018000000d7ab9 */ /* 0x000fe20000000800 */
[----:B------:R-:W-:Y:S01]  /*5190*/  UMOV UR23, 0x5 ;  /* 0x0000000500177882 */ /* 0x000fe20000000000 */
[----:B------:R-:W-:-:S02]  /*51a0*/  UIADD3 UR42, UR40, 0x1, URZ ;  /* 0x00000001282a7890 */ /* 0x000fc4000fffe03f */
[----:B------:R-:W-:Y:S02]  /*51b0*/  UIADD3 UR13, UR13, -0x1, URZ ;  /* 0xffffffff0d0d7890 */ /* 0x000fe4000fffe03f */
[----:B------:R-:W-:Y:S02]  /*51c0*/  USHF.L.U32 UR14, UR7, UR14, URZ ;  /* 0x0000000e070e7299 */ /* 0x000fe4000800063f */
[----:B------:R-:W-:Y:S01]  /*51d0*/  ULOP3.LUT UR21, URZ, UR6, URZ, 0x33, !UPT ;  /* 0x000000063f157292 */ /* 0x000fe2000f8e333f */
[----:B------:R-:W-:Y:S01]  /*51e0*/  ULDC.64 UR30, c[0x0][0x198] ;  /* 0x00006600001e7ab9 */ /* 0x000fe20000000a00 */
[----:B0-----:R-:W-:Y:S02]  /*51f0*/  ULOP3.LUT UR4, UR5, 0x1, URZ, 0xc0, !UPT ;  /* 0x0000000105047892 */ /* 0x001fe4000f8ec03f */
[----:B------:R-:W-:Y:S02]  /*5200*/  USHF.R.U32.HI UR41, URZ, 0x1, UR5 ;  /* 0x000000013f297899 */ /* 0x000fe40008011605 */
[----:B------:R-:W-:-:S02]  /*5210*/  USHF.L.U32 UR15, UR5, 0x5, URZ ;  /* 0x00000005050f7899 */ /* 0x000fc4000800063f */
[----:B------:R-:W-:Y:S02]  /*5220*/  USHF.L.U32 UR37, UR5, 0xb, URZ ;  /* 0x0000000b05257899 */ /* 0x000fe4000800063f */
[----:B------:R-:W-:Y:S02]  /*5230*/  ULOP3.LUT UR5, UR5, 0xfffffffe, URZ, 0xc0, !UPT ;  /* 0xfffffffe05057892 */ /* 0x000fe4000f8ec03f */
[----:B------:R-:W-:Y:S02]  /*5240*/  UISETP.GT.U32.AND UP0, UPT, UR4, 0xffff, UPT ;  /* 0x0000ffff0400788c */ /* 0x000fe4000bf04070 */
[----:B------:R-:W-:Y:S02]  /*5250*/  USHF.L.U32 UR22, UR7, UR5, URZ ;  /* 0x0000000507167299 */ /* 0x000fe4000800063f */
[----:B------:R-:W-:Y:S02]  /*5260*/  ULOP3.LUT UR5, UR5, 0x1, URZ, 0xfc, !UPT ;  /* 0x0000000105057892 */ /* 0x000fe4000f8efc3f */
[----:B------:R-:W-:-:S02]  /*5270*/  USEL UR4, UR4, 0xffff, !UP0 ;  /* 0x0000ffff04047887 */ /* 0x000fc4000c000000 */
[----:B------:R-:W-:Y:S02]  /*5280*/  USHF.L.U32 UR5, UR7, UR5, URZ ;  /* 0x0000000507057299 */ /* 0x000fe4000800063f */
[----:B------:R-:W-:Y:S02]  /*5290*/  ULOP3.LUT UR4, UR4, 0xffff, URZ, 0xc0, !UPT ;  /* 0x0000ffff04047892 */ /* 0x000fe4000f8ec03f */
[----:B------:R-:W-:Y:S02]  /*52a0*/  ULOP3.LUT UR15, UR15, 0x20, URZ, 0xc0, !UPT ;  /* 0x000000200f0f7892 */ /* 0x000fe4000f8ec03f */
[----:B------:R-:W-:Y:S02]  /*52b0*/  ULOP3.LUT UR22, UR22, UR5, URZ, 0xfc, !UPT ;  /* 0x0000000516167292 */ /* 0x000fe4000f8efc3f */
[----:B------:R-:W-:-:S12]  /*52c0*/  USHF.L.U32 UR23, UR23, UR4, URZ ;  /* 0x0000000417177299 */ /* 0x000fd8000800063f */
.L_x_117:
[----:B------:R-:W-:-:S03]  /*52d0*/  UMOV UR4, 0xffffffff ;  /* 0xffffffff00047882 */ /* 0x000fc60000000000 */
[----:B------:R-:W-:Y:S05]  /*52e0*/  BRA.DIV UR4, `(.L_x_106) ;  /* 0x0000001204947947 */ /* 0x000fea000b800000 */
[----:B------:R-:W-:-:S13]  /*52f0*/  ELECT P6, URZ, PT ;  /* 0x00000000003f782f */ /* 0x000fda00038c0000 */
.L_x_133:
[----:B------:R-:W0:Y:S01]  /*5300*/  LDC R4, c[0x0][0x28c] ;  /* 0x0000a300ff047b82 */ /* 0x000e220000000800 */
[----:B------:R-:W-:Y:S01]  /*5310*/  BSSY B1, `(.L_x_107) ;  /* 0x0000049000017945 */ /* 0x000fe20003800000 */
[----:B0-----:R-:W-:-:S13]  /*5320*/  ISETP.LT.OR P6, PT, R4, 0x1, !P6 ;  /* 0x000000010400780c */ /* 0x001fda00077c1670 */
[----:B------:R-:W-:Y:S05]  /*5330*/  @P6 BRA `(.L_x_108) ;  /* 0x0000000400186947 */ /* 0x000fea0003800000 */
[----:B------:R-:W-:Y:S01]  /*5340*/  LEA R22, R22, UR41, 0x1 ;  /* 0x0000002916167c11 */ /* 0x000fe2000f8e08ff */
[----:B------:R-:W-:Y:S01]  /*5350*/  IMAD.MOV.U32 R13, RZ, RZ, RZ ;  /* 0x000000ffff0d7224 */ /* 0x000fe200078e00ff */
[----:B------:R-:W-:Y:S01]  /*5360*/  LEA R18, R18, UR15, 0x6 ;  /* 0x0000000f12127c11 */ /* 0x000fe2000f8e30ff */
[----:B------:R-:W-:Y:S02]  /*5370*/  IMAD.U32 R14, RZ, RZ, UR42 ;  /* 0x0000002aff0e7e24 */ /* 0x000fe4000f8e00ff */
[----:B------:R-:W-:Y:S02]  /*5380*/  IMAD.MOV.U32 R4, RZ, RZ, R3 ;  /* 0x000000ffff047224 */ /* 0x000fe400078e0003 */
[----:B------:R-:W-:Y:S02]  /*5390*/  IMAD.MOV.U32 R5, RZ, RZ, R8 ;  /* 0x000000ffff057224 */ /* 0x000fe400078e0008 */
[----:B------:R-:W-:-:S07]  /*53a0*/  IMAD.SHL.U32 R22, R22, 0x20, RZ ;  /* 0x0000002016167824 */ /* 0x000fce00078e00ff */
.L_x_112:
[----:B------:R-:W0:Y:S01]  /*53b0*/  S2R R7, SR_CgaCtaId ;  /* 0x0000000000077919 */ /* 0x000e220000008800 */
[----:B------:R-:W-:-:S04]  /*53c0*/  MOV R6, 0x400 ;  /* 0x0000040000067802 */ /* 0x000fc80000000f00 */
[----:B0-----:R-:W-:Y:S02]  /*53d0*/  LEA R12, R7, R6, 0x18 ;  /* 0x00000006070c7211 */ /* 0x001fe400078ec0ff */
[----:B------:R-:W-:Y:S01]  /*53e0*/  SHF.L.U32 R6, R4, 0x1f, RZ ;  /* 0x0000001f04067819 */ /* 0x000fe200000006ff */
[----:B------:R-:W0:Y:S02]  /*53f0*/  @!P2 LDC R7, c[0x0][0x500] ;  /* 0x00014000ff07ab82 */ /* 0x000e240000000800 */
[----:B------:R-:W-:-:S04]  /*5400*/  IMAD R11, R5, 0x8, R12 ;  /* 0x00000008050b7824 */ /* 0x000fc800078e020c */
[----:B------:R-:W1:Y:S02]  /*5410*/  SYNCS.PHASECHK.TRANS64.TRYWAIT P1, [R11+URZ+0x38], R6 ;  /* 0x000038060b0075a7 */ /* 0x000e64000802017f */
[----:B-1----:R-:W-:Y:S05]  /*5420*/  @!P1 BRA `(.L_x_109) ;  /* 0x0000001000649947 */ /* 0x002fea0003800000 */
.L_x_134:
[----:B-1----:R-:W-:Y:S01]  /*5430*/  PRMT R6, R9, 0x9910, RZ ;  /* 0x0000991009067816 */ /* 0x002fe200000000ff */
[----:B0-----:R0:W-:Y:S03]  /*5440*/  @!P2 SYNCS.ARRIVE.TRANS64 RZ, [R11+URZ], R7 ;  /* 0x000000070bffa9a7 */ /* 0x0011e6000800003f */
[----:B------:R-:W-:-:S13]  /*5450*/  ISETP.NE.AND P1, PT, R6, 0x2, PT ;  /* 0x000000020600780c */ /* 0x000fda0003f25270 */
[----:B0-----:R-:W-:Y:S05]  /*5460*/  @P1 BRA `(.L_x_110) ;  /* 0x0000000000041947 */ /* 0x001fea0003800000 */
[----:B------:R-:W-:Y:S01]  /*5470*/  BPT.TRAP 0x1 ;  /* 0x000000040000795c */ /* 0x000fe20000300000 */
.L_x_110:
[----:B------:R-:W-:Y:S05]  /*5480*/  @P0 BRA `(.L_x_111) ;  /* 0x0000000000040947 */ /* 0x000fea0003800000 */
[----:B------:R-:W-:Y:S01]  /*5490*/  BPT.TRAP 0x1 ;  /* 0x000000040000795c */ /* 0x000fe20000300000 */
.L_x_111:
[----:B------:R-:W-:Y:S01]  /*54a0*/  R2UR UR8, R5 ;  /* 0x00000000050872ca */ /* 0x000fe200000e0000 */
[----:B------:R-:W-:Y:S01]  /*54b0*/  VIADD R14, R14, 0xffffffff ;  /* 0xffffffff0e0e7836 */ /* 0x000fe20000000000 */
[----:B------:R-:W-:Y:S01]  /*54c0*/  R2UR UR10, R12 ;  /* 0x000000000c0a72ca */ /* 0x000fe200000e0000 */
[----:B------:R-:W-:Y:S01]  /*54d0*/  UIADD3 UR4, UP0, UR30, 0xf0, URZ ;  /* 0x000000f01e047890 */ /* 0x000fe2000ff1e03f */
[----:B------:R-:W-:Y:S01]  /*54e0*/  R2UR UR34, R13 ;  /* 0x000000000d2272ca */ /* 0x000fe200000e0000 */
[----:B------:R-:W-:Y:S01]  /*54f0*/  UIADD3 UR38, UP1, UR30, 0x1f0, URZ ;  /* 0x000001f01e267890 */ /* 0x000fe2000ff3e03f */
[----:B------:R-:W-:Y:S01]  /*5500*/  R2UR UR33, R11 ;  /* 0x000000000b2172ca */ /* 0x000fe200000e0000 */
[----:B------:R-:W-:Y:S01]  /*5510*/  UIADD3.X UR5, URZ, UR31, URZ, UP0, !UPT ;  /* 0x0000001f3f057290 */ /* 0x000fe200087fe43f */
[----:B------:R-:W-:Y:S01]  /*5520*/  R2UR UR35, R22 ;  /* 0x00000000162372ca */ /* 0x000fe200000e0000 */
[----:B------:R-:W-:Y:S01]  /*5530*/  UPRMT UR29, URZ, 0x5410, UR23 ;  /* 0x000054103f1d7896 */ /* 0x000fe20008000017 */
[----:B------:R-:W-:Y:S01]  /*5540*/  R2UR UR36, R19 ;  /* 0x00000000132472ca */ /* 0x000fe200000e0000 */
[----:B------:R-:W-:Y:S01]  /*5550*/  UIADD3.X UR39, URZ, UR31, URZ, UP1, !UPT ;  /* 0x0000001f3f277290 */ /* 0x000fe20008ffe43f */
[----:B------:R-:W-:Y:S01]  /*5560*/  R2UR UR19, R18 ;  /* 0x00000000121372ca */ /* 0x000fe200000e0000 */
[----:B------:R-:W-:Y:S01]  /*5570*/  USHF.L.U32 UR8, UR8, 0xd, URZ ;  /* 0x0000000d08087899 */ /* 0x000fe2000800063f */
[----:B------:R-:W-:Y:S01]  /*5580*/  ISETP.GT.AND P3, PT, R14, 0x1, PT ;  /* 0x000000010e00780c */ /* 0x000fe20003f64270 */
[----:B------:R-:W-:Y:S01]  /*5590*/  UPRMT UR43, URZ, 0x5410, UR22 ;  /* 0x000054103f2b7896 */ /* 0x000fe20008000016 */
[----:B------:R-:W-:Y:S01]  /*55a0*/  VIADD R5, R5, 0x1 ;  /* 0x0000000105057836 */ /* 0x000fe20000000000 */
[----:B------:R-:W-:Y:S01]  /*55b0*/  ULEA UR9, UR41, UR8, 0xb ;  /* 0x0000000829097291 */ /* 0x000fe2000f8e583f */
[----:B------:R-:W-:Y:S01]  /*55c0*/  VIADD R13, R13, 0x80 ;  /* 0x000000800d0d7836 */ /* 0x000fe20000000000 */
[----:B------:R-:W-:-:S02]  /*55d0*/  ULOP3.LUT UR8, UR8, 0x800, UR37, 0xf8, !UPT ;  /* 0x0000080008087892 */ /* 0x000fc4000f8ef825 */
[----:B------:R-:W-:Y:S01]  /*55e0*/  ULEA UR24, UR9, UR10, 0x1 ;  /* 0x0000000a09187291 */ /* 0x000fe2000f8e083f */
[C---:B------:R-:W-:Y:S01]  /*55f0*/  ISETP.NE.AND P1, PT, R5.reuse, 0x7, PT ;  /* 0x000000070500780c */ /* 0x040fe20003f25270 */
[----:B------:R-:W-:Y:S02]  /*5600*/  ULEA UR8, UR8, UR10, 0x1 ;  /* 0x0000000a08087291 */ /* 0x000fe4000f8e083f */
[----:B------:R-:W-:Y:S01]  /*5610*/  UIADD3 UR32, UR24, 0x180, URZ ;  /* 0x0000018018207890 */ /* 0x000fe2000fffe03f */
[----:B------:R-:W-:Y:S01]  /*5620*/  SEL R7, RZ, 0x1, P1 ;  /* 0x00000001ff077807 */ /* 0x000fe20000800000 */
[----:B------:R-:W-:Y:S01]  /*5630*/  UIADD3 UR26, UR34, 0x40, URZ ;  /* 0x00000040221a7890 */ /* 0x000fe2000fffe03f */
[----:B------:R-:W-:Y:S01]  /*5640*/  SEL R5, R5, RZ, P1 ;  /* 0x000000ff05057207 */ /* 0x000fe20000800000 */
[----:B------:R-:W-:Y:S01]  /*5650*/  UIADD3 UR24, UR24, 0x2180, URZ ;  /* 0x0000218018187890 */ /* 0x000fe2000fffe03f */
[----:B------:R-:W-:Y:S01]  /*5660*/  LOP3.LUT R4, R4, R7, RZ, 0x3c, !PT ;  /* 0x0000000704047212 */ /* 0x000fe200078e3cff */
[----:B------:R-:W-:-:S02]  /*5670*/  UIADD3 UR16, UR8, 0x1c180, URZ ;  /* 0x0001c18008107890 */ /* 0x000fc4000fffe03f */
[----:B------:R-:W-:Y:S01]  /*5680*/  UIADD3 UR8, UR8, 0x1e180, URZ ;  /* 0x0001e18008087890 */ /* 0x000fe2000fffe03f */
[----:B------:R-:W-:Y:S01]  /*5690*/  UMOV UR6, 0x0 ;  /* 0x0000000000067882 */ /* 0x000fe20000000000 */
[----:B------:R-:W-:Y:S01]  /*56a0*/  UMOV UR7, 0x10000000 ;  /* 0x1000000000077882 */ /* 0x000fe20000000000 */
[----:B------:R-:W-:Y:S01]  /*56b0*/  UMOV UR25, UR33 ;  /* 0x0000002100197c82 */ /* 0x000fe20008000000 */
[----:B------:R-:W-:Y:S01]  /*56c0*/  UMOV UR27, UR35 ;  /* 0x00000023001b7c82 */ /* 0x000fe20008000000 */
[----:B------:R-:W-:Y:S01]  /*56d0*/  UMOV UR28, UR36 ;  /* 0x00000024001c7c82 */ /* 0x000fe20008000000 */
[----:B------:R-:W-:Y:S01]  /*56e0*/  UMOV UR17, UR33 ;  /* 0x0000002100117c82 */ /* 0x000fe20008000000 */
[----:B------:R-:W-:Y:S01]  /*56f0*/  UMOV UR18, UR34 ;  /* 0x0000002200127c82 */ /* 0x000fe20008000000 */
[----:B------:R-:W-:Y:S01]  /*5700*/  UMOV UR20, UR36 ;  /* 0x0000002400147c82 */ /* 0x000fe20008000000 */
[----:B------:R0:W-:Y:S01]  /*5710*/  UTMALDG.3D.MULTICAST [UR32], [UR4], UR29, desc[UR6] ;  /* 0x00000620040073b4 */ /* 0x0001e2000801181d */
[----:B------:R-:W-:Y:S01]  /*5720*/  UMOV UR9, UR33 ;  /* 0x0000002100097c82 */ /* 0x000fe20008000000 */
[----:B------:R-:W-:Y:S01]  /*5730*/  UMOV UR11, UR19 ;  /* 0x00000013000b7c82 */ /* 0x000fe20008000000 */
[----:B------:R-:W-:Y:S01]  /*5740*/  UMOV UR12, UR36 ;  /* 0x00000024000c7c82 */ /* 0x000fe20008000000 */
[----:B------:R-:W-:Y:S01]  /*5750*/  UMOV UR10, UR26 ;  /* 0x0000001a000a7c82 */ /* 0x000fe20008000000 */
[----:B------:R0:W-:Y:S01]  /*5760*/  UTMALDG.3D.MULTICAST [UR24], [UR4], UR29, desc[UR6] ;  /* 0x00000618040073b4 */ /* 0x0001e2000801181d */
[----:B------:R0:W-:Y:S01]  /*5770*/  UTMALDG.3D.MULTICAST [UR16], [UR38], UR43, desc[UR6] ;  /* 0x00000610260073b4 */ /* 0x0001e2000801182b */
[----:B------:R0:W-:Y:S02]  /*5780*/  UTMALDG.3D.MULTICAST [UR8], [UR38], UR43, desc[UR6] ;  /* 0x00000608260073b4 */ /* 0x0001e4000801182b */
[----:B0-----:R-:W-:Y:S05]  /*5790*/  @P3 BRA `(.L_x_112) ;  /* 0xfffffffc00043947 */ /* 0x001fea000383ffff */
.L_x_108:
[----:B------:R-:W-:Y:S05]  /*57a0*/  BSYNC B1 ;  /* 0x0000000000017941 */ /* 0x000fea0003800000 */
.L_x_107:
[----:B------:R-:W2:Y:S01]  /*57b0*/  LDL.64 R20, [R1] ;  /* 0x0000000001147983 */ /* 0x000ea20000100a00 */
[----:B------:R-:W-:Y:S01]  /*57c0*/  LOP3.LUT P4, RZ, R10, 0xff, RZ, 0xc0, !PT ;  /* 0x000000ff0aff7812 */ /* 0x000fe2000788c0ff */
[----:B------:R-:W-:Y:S01]  /*57d0*/  VIADD R11, R8, UR40 ;  /* 0x00000028080b7c36 */ /* 0x000fe20008000000 */
[----:B------:R-:W-:Y:S01]  /*57e0*/  ULDC.64 UR4, c[0x0][0x650] ;  /* 0x0001940000047ab9 */ /* 0x000fe20000000a00 */
[----:B------:R-:W-:Y:S01]  /*57f0*/  IMAD.U32 R8, RZ, RZ, UR40 ;  /* 0x00000028ff087e24 */ /* 0x000fe2000f8e00ff */
[----:B------:R-:W-:Y:S01]  /*5800*/  UISETP.GE.U32.AND UP0, UPT, UR40, 0x7, UPT ;  /* 0x000000072800788c */ /* 0x000fe2000bf06070 */
[C---:B------:R-:W-:Y:S01]  /*5810*/  IMAD.WIDE.U32 R4, R11.reuse, 0x24924925, RZ ;  /* 0x249249250b047825 */ /* 0x040fe200078e00ff */
[----:B------:R-:W-:Y:S01]  /*5820*/  ISETP.GT.U32.AND P1, PT, R11, 0x6, PT ;  /* 0x000000060b00780c */ /* 0x000fe20003f24070 */
[----:B------:R-:W-:Y:S01]  /*5830*/  BSSY B1, `(.L_x_113) ;  /* 0x000006b000017945 */ /* 0x000fe20003800000 */
[----:B------:R-:W-:Y:S01]  /*5840*/  PRMT R10, RZ, 0x7610, R10 ;  /* 0x00007610ff0a7816 */ /* 0x000fe2000000000a */
[----:B------:R-:W-:Y:S01]  /*5850*/  IMAD.MOV.U32 R22, RZ, RZ, -0x1 ;  /* 0xffffffffff167424 */ /* 0x000fe200078e00ff */
[----:B------:R-:W-:Y:S01]  /*5860*/  ISETP.LT.U32.AND P1, PT, R8, 0x7, P1 ;  /* 0x000000070800780c */ /* 0x000fe20000f21070 */
[----:B------:R-:W-:Y:S01]  /*5870*/  IMAD.MOV.U32 R18, RZ, RZ, -0x1 ;  /* 0xffffffffff127424 */ /* 0x000fe200078e00ff */
[----:B------:R-:W-:Y:S01]  /*5880*/  PLOP3.LUT P3, PT, PT, PT, UP0, 0x80, 0x0 ;  /* 0x000000000000781c */ /* 0x000fe20003f6f008 */
[----:B------:R-:W0:Y:S01]  /*5890*/  @P4 S2R R7, SR_CgaCtaId ;  /* 0x0000000000074919 */ /* 0x000e220000008800 */
[----:B------:R-:W-:Y:S01]  /*58a0*/  SEL R4, RZ, 0x1, !P1 ;  /* 0x00000001ff047807 */ /* 0x000fe20004800000 */
[----:B------:R-:W-:Y:S01]  /*58b0*/  IMAD.MOV.U32 R19, RZ, RZ, -0x1 ;  /* 0xffffffffff137424 */ /* 0x000fe200078e00ff */
[----:B------:R-:W-:-:S02]  /*58c0*/  @P4 MOV R6, 0x400 ;  /* 0x0000040000064802 */ /* 0x000fc40000000f00 */
[----:B------:R-:W-:Y:S02]  /*58d0*/  LOP3.LUT R3, R3, R4, RZ, 0x3c, !PT ;  /* 0x0000000403037212 */ /* 0x000fe400078e3cff */
[----:B------:R-:W-:Y:S02]  /*58e0*/  PRMT R4, RZ, 0x7610, R4 ;  /* 0x00007610ff047816 */ /* 0x000fe40000000004 */
[----:B0-----:R-:W-:Y:S01]  /*58f0*/  @P4 LEA R6, R7, R6, 0x18 ;  /* 0x0000000607064211 */ /* 0x001fe200078ec0ff */
[----:B------:R-:W-:-:S03]  /*5900*/  IMAD.IADD R7, R11, 0x1, -R5 ;  /* 0x000000010b077824 */ /* 0x000fc600078e0a05 */
[----:B------:R0:W-:Y:S02]  /*5910*/  @P4 SYNCS.ARRIVE.TRANS64.A1T0 RZ, [R6+URZ+0xa8], RZ ;  /* 0x0000a8ff06ff49a7 */ /* 0x0001e4000810003f */
[----:B------:R-:W-:-:S04]  /*5920*/  LEA.HI R7, R7, R5, RZ, 0x1f ;  /* 0x0000000507077211 */ /* 0x000fc800078ff8ff */
[----:B------:R-:W-:-:S04]  /*5930*/  SHF.R.U32.HI R8, RZ, 0x2, R7 ;  /* 0x00000002ff087819 */ /* 0x000fc80000011607 */
[----:B------:R-:W-:Y:S01]  /*5940*/  @P3 LOP3.LUT R3, R3, 0x1, R8, 0x78, !PT ;  /* 0x0000000103033812 */ /* 0x000fe200078e7808 */
[----:B------:R-:W-:Y:S01]  /*5950*/  IMAD R8, R8, -0x7, R11 ;  /* 0xfffffff908087824 */ /* 0x000fe200078e020b */
[----:B--2---:R-:W-:-:S05]  /*5960*/  IADD3 R16, P1, R16, R20, RZ ;  /* 0x0000001410107210 */ /* 0x004fca0007f3e0ff */
[----:B------:R-:W-:Y:S01]  /*5970*/  IMAD.X R17, R17, 0x1, R0, P1 ;  /* 0x0000000111117824 */ /* 0x000fe200008e0600 */
[----:B------:R-:W-:-:S04]  /*5980*/  ISETP.GE.U32.AND P1, PT, R16, UR4, PT ;  /* 0x0000000410007c0c */ /* 0x000fc8000bf26070 */
[----:B------:R-:W-:-:S13]  /*5990*/  ISETP.GE.U32.AND.EX P1, PT, R17, UR5, PT, P1 ;  /* 0x0000000511007c0c */ /* 0x000fda000bf26110 */
[----:B0-----:R-:W-:Y:S05]  /*59a0*/  @P1 BRA `(.L_x_114) ;  /* 0x00000004004c1947 */ /* 0x001fea0003800000 */
[----:B------:R-:W0:Y:S01]  /*59b0*/  S2R R12, SR_CTAID.X ;  /* 0x00000000000c7919 */ /* 0x000e220000002500 */
[----:B------:R-:W-:Y:S01]  /*59c0*/  ULDC.64 UR4, c[0x0][0x628] ;  /* 0x00018a0000047ab9 */ /* 0x000fe20000000a00 */
[----:B------:R-:W1:Y:S01]  /*59d0*/  LDC R13, c[0x0][0x144] ;  /* 0x00005100ff0d7b82 */ /* 0x000e620000000800 */
[----:B------:R-:W-:Y:S01]  /*59e0*/  ISETP.NE.U32.AND P1, PT, RZ, UR4, PT ;  /* 0x00000004ff007c0c */ /* 0x000fe2000bf25070 */
[----:B------:R-:W2:Y:S01]  /*59f0*/  S2R R11, SR_CTAID.Y ;  /* 0x00000000000b7919 */ /* 0x000ea20000002600 */
[----:B------:R-:W-:Y:S01]  /*5a00*/  ULDC UR6, c[0x0][0x150] ;  /* 0x0000540000067ab9 */ /* 0x000fe20000000800 */
[----:B------:R-:W-:Y:S01]  /*5a10*/  ULDC UR7, c[0x0][0x630] ;  /* 0x00018c0000077ab9 */ /* 0x000fe20000000800 */
[----:B------:R-:W-:Y:S01]  /*5a20*/  ISETP.NE.AND.EX P1, PT, RZ, UR5, PT, P1 ;  /* 0x00000005ff007c0c */ /* 0x000fe2000bf25310 */
[----:B------:R-:W-:Y:S01]  /*5a30*/  IMAD.MOV.U32 R4, RZ, RZ, R16 ;  /* 0x000000ffff047224 */ /* 0x000fe200078e0010 */
[----:B0-----:R-:W-:-:S05]  /*5a40*/  I2FP.F32.U32 R5, R12 ;  /* 0x0000000c00057245 */ /* 0x001fca0000201000 */
[----:B------:R-:W-:Y:S01]  /*5a50*/  FMUL R14, R5, UR6 ;  /* 0x00000006050e7c20 */ /* 0x000fe20008400000 */
[----:B------:R-:W-:-:S05]  /*5a60*/  IMAD.MOV.U32 R5, RZ, RZ, R17 ;  /* 0x000000ffff057224 */ /* 0x000fca00078e0011 */
[----:B--2---:R-:W-:Y:S05]  /*5a70*/  @!P1 BRA `(.L_x_115) ;  /* 0x0000000000289947 */ /* 0x004fea0003800000 */
[----:B------:R-:W-:Y:S02]  /*5a80*/  ULDC UR6, c[0x0][0x634] ;  /* 0x00018d0000067ab9 */ /* 0x000fe40000000800 */
[----:B------:R-:W-:-:S05]  /*5a90*/  IADD3 R5, P1, R16, UR6, RZ ;  /* 0x0000000610057c10 */ /* 0x000fca000ff3e0ff */
[----:B------:R-:W-:-:S04]  /*5aa0*/  IMAD.X R15, RZ, RZ, R17, P1 ;  /* 0x000000ffff0f7224 */ /* 0x000fc800008e0611 */
[----:B------:R-:W-:-:S04]  /*5ab0*/  IMAD.WIDE.U32 R6, R15, UR4, RZ ;  /* 0x000000040f067c25 */ /* 0x000fc8000f8e00ff */
[----:B------:R-:W-:-:S04]  /*5ac0*/  IMAD.WIDE.U32 R6, P1, R5, UR5, R6 ;  /* 0x0000000505067c25 */ /* 0x000fc8000f820006 */
[----:B------:R-:W-:-:S04]  /*5ad0*/  IMAD.WIDE.U32 R4, R5, UR4, RZ ;  /* 0x0000000405047c25 */ /* 0x000fc8000f8e00ff */
[----:B------:R-:W-:Y:S01]  /*5ae0*/  IMAD.MOV.U32 R4, RZ, RZ, R7 ;  /* 0x000000ffff047224 */ /* 0x000fe200078e0007 */
[----:B------:R-:W-:Y:S01]  /*5af0*/  IADD3 RZ, P3, R5, R6, RZ ;  /* 0x0000000605ff7210 */ /* 0x000fe20007f7e0ff */
[----:B------:R-:W-:-:S04]  /*5b00*/  IMAD.X R5, RZ, RZ, RZ, P1 ;  /* 0x000000ffff057224 */ /* 0x000fc800008e06ff */
[----:B------:R-:W-:-:S08]  /*5b10*/  IMAD.WIDE.U32.X R4, R15, UR5, R4, P3 ;  /* 0x000000050f047c25 */ /* 0x000fd000098e0404 */
.L_x_115:
[--C-:B------:R-:W-:Y:S01]  /*5b20*/  SHF.R.U64 R19, R4, UR7, R5.reuse ;  /* 0x0000000704137c19 */ /* 0x100fe20008001205 */
[----:B------:R-:W0:Y:S01]  /*5b30*/  F2I.U32.TRUNC.NTZ R14, R14 ;  /* 0x0000000e000e7305 */ /* 0x000e22000020f000 */
[----:B------:R-:W-:Y:S01]  /*5b40*/  SHF.R.U32.HI R4, RZ, UR7, R5 ;  /* 0x00000007ff047c19 */ /* 0x000fe20008011605 */
[----:B------:R-:W-:Y:S01]  /*5b50*/  ULDC.64 UR4, c[0x0][0x620] ;  /* 0x0001880000047ab9 */ /* 0x000fe20000000a00 */
[----:B------:R-:W-:Y:S01]  /*5b60*/  IADD3 R7, P1, RZ, -R19, RZ ;  /* 0x80000013ff077210 */ /* 0x000fe20007f3e0ff */
[----:B------:R-:W-:Y:S01]  /*5b70*/  ULDC.64 UR6, c[0x0][0x640] ;  /* 0x0001900000067ab9 */ /* 0x000fe20000000a00 */
[----:B------:R-:W2:Y:S03]  /*5b80*/  LDC R18, c[0x0][0x148] ;  /* 0x00005200ff127b82 */ /* 0x000ea60000000800 */
[----:B------:R-:W-:Y:S01]  /*5b90*/  IMAD.X R4, RZ, RZ, ~R4, P1 ;  /* 0x000000ffff047224 */ /* 0x000fe200008e0e04 */
[----:B------:R-:W-:-:S03]  /*5ba0*/  ISETP.NE.U32.AND P1, PT, RZ, UR6, PT ;  /* 0x00000006ff007c0c */ /* 0x000fc6000bf25070 */
[----:B------:R-:W-:Y:S01]  /*5bb0*/  IMAD R6, R4, UR4, RZ ;  /* 0x0000000404067c24 */ /* 0x000fe2000f8e02ff */
[----:B------:R-:W-:Y:S01]  /*5bc0*/  ISETP.NE.AND.EX P1, PT, RZ, UR7, PT, P1 ;  /* 0x00000007ff007c0c */ /* 0x000fe2000bf25310 */
[----:B------:R-:W-:Y:S01]  /*5bd0*/  IMAD.WIDE.U32 R4, R7, UR4, R16 ;  /* 0x0000000407047c25 */ /* 0x000fe2000f8e0010 */
[----:B------:R-:W-:-:S03]  /*5be0*/  ULDC UR4, c[0x0][0x618] ;  /* 0x0001860000047ab9 */ /* 0x000fc60000000800 */
[----:B------:R-:W-:Y:S01]  /*5bf0*/  IMAD R7, R7, UR5, R6 ;  /* 0x0000000507077c24 */ /* 0x000fe2000f8e0206 */
[----:B------:R-:W-:Y:S01]  /*5c00*/  ULDC UR5, c[0x0][0x154] ;  /* 0x0000550000057ab9 */ /* 0x000fe20000000800 */
[----:B0-----:R-:W-:Y:S02]  /*5c10*/  IMAD.MOV R6, RZ, RZ, -R14 ;  /* 0x000000ffff067224 */ /* 0x001fe400078e0a0e */
[----:B------:R-:W-:Y:S02]  /*5c20*/  IMAD.IADD R5, R5, 0x1, R7 ;  /* 0x0000000105057824 */ /* 0x000fe400078e0207 */
[----:B-1----:R-:W-:Y:S01]  /*5c30*/  IMAD R12, R13, R6, R12 ;  /* 0x000000060d0c7224 */ /* 0x002fe200078e020c */
[----:B------:R-:W-:Y:S02]  /*5c40*/  I2FP.F32.U32 R6, R11 ;  /* 0x0000000b00067245 */ /* 0x000fe40000201000 */
[--C-:B------:R-:W-:Y:S02]  /*5c50*/  SHF.R.U64 R13, R4, UR4, R5.reuse ;  /* 0x00000004040d7c19 */ /* 0x100fe40008001205 */
[----:B------:R-:W-:Y:S01]  /*5c60*/  SHF.R.U32.HI R4, RZ, UR4, R5 ;  /* 0x00000004ff047c19 */ /* 0x000fe20008011605 */
[----:B------:R-:W-:Y:S01]  /*5c70*/  FMUL R6, R6, UR5 ;  /* 0x0000000506067c20 */ /* 0x000fe20008400000 */
[----:B------:R-:W-:-:S02]  /*5c80*/  ULDC UR4, c[0x0][0x608] ;  /* 0x0001820000047ab9 */ /* 0x000fc40000000800 */
[--C-:B------:R-:W-:Y:S01]  /*5c90*/  SHF.R.U64 R15, R13, UR4, R4.reuse ;  /* 0x000000040d0f7c19 */ /* 0x100fe20008001204 */
[----:B------:R0:W1:Y:S01]  /*5ca0*/  F2I.U32.TRUNC.NTZ R20, R6 ;  /* 0x0000000600147305 */ /* 0x000062000020f000 */
[----:B------:R-:W-:Y:S01]  /*5cb0*/  SHF.R.U32.HI R4, RZ, UR4, R4 ;  /* 0x00000004ff047c19 */ /* 0x000fe20008011604 */
[----:B------:R-:W-:-:S03]  /*5cc0*/  ULDC UR4, c[0x0][0x658] ;  /* 0x0001960000047ab9 */ /* 0x000fc60000000800 */
[--C-:B------:R-:W-:Y:S02]  /*5cd0*/  SHF.R.U64 R14, R15, UR4, R4.reuse ;  /* 0x000000040f0e7c19 */ /* 0x100fe40008001204 */
[----:B------:R-:W-:-:S03]  /*5ce0*/  SHF.R.U32.HI R21, RZ, UR4, R4 ;  /* 0x00000004ff157c19 */ /* 0x000fc60008011604 */
[----:B------:R-:W-:Y:S02]  /*5cf0*/  IMAD.MOV.U32 R4, RZ, RZ, R14 ;  /* 0x000000ffff047224 */ /* 0x000fe400078e000e */
[----:B------:R-:W-:Y:S01]  /*5d00*/  IMAD.MOV.U32 R5, RZ, RZ, R21 ;  /* 0x000000ffff057224 */ /* 0x000fe200078e0015 */
[----:B0-----:R-:W-:Y:S06]  /*5d10*/  @!P1 BRA `(.L_x_116) ;  /* 0x0000000000289947 */ /* 0x001fec0003800000 */
        /* <DEDUP_REMOVED lines=10> */
.L_x_116:
[----:B------:R-:W-:Y:S01]  /*5dc0*/  ISETP.NE.AND P1, PT, R2, 0x1, PT ;  /* 0x000000010200780c */ /* 0x000fe20003f25270 */
[----:B------:R-:W-:Y:S01]  /*5dd0*/  ULDC UR4, c[0x0][0x648] ;  /* 0x0001920000047ab9 */ /* 0x000fe20000000800 */
[----:B------:R-:W-:Y:S01]  /*5de0*/  LOP3.LUT R15, R15, UR21, RZ, 0xc0, !PT ;  /* 0x000000150f0f7c12 */ /* 0x000fe2000f8ec0ff */
[----:B-1----:R-:W-:Y:S01]  /*5df0*/  IMAD.MOV R20, RZ, RZ, -R20 ;  /* 0x000000ffff147224 */ /* 0x002fe200078e0a14 */
[----:B------:R-:W-:Y:S01]  /*5e00*/  SHF.R.U64 R4, R4, UR4, R5 ;  /* 0x0000000404047c19 */ /* 0x000fe20008001205 */
[----:B------:R-:W-:Y:S01]  /*5e10*/  ULDC UR4, c[0x0][0x638] ;  /* 0x00018e0000047ab9 */ /* 0x000fe20000000800 */
[----:B------:R-:W-:Y:S01]  /*5e20*/  LOP3.LUT R13, R13, UR13, RZ, 0xc0, !PT ;  /* 0x0000000d0d0d7c12 */ /* 0x000fe2000f8ec0ff */
[----:B------:R-:W-:Y:S02]  /*5e30*/  ULDC UR5, c[0x0][0x610] ;  /* 0x0001840000057ab9 */ /* 0x000fe40000000800 */
[----:B------:R-:W-:Y:S02]  /*5e40*/  IMAD.MOV R5, RZ, RZ, -R4 ;  /* 0x000000ffff057224 */ /* 0x000fe400078e0a04 */
[----:B------:R-:W-:-:S02]  /*5e50*/  IMAD R15, R4, UR14, R15 ;  /* 0x0000000e040f7c24 */ /* 0x000fc4000f8e020f */
[----:B--2---:R-:W-:Y:S02]  /*5e60*/  @P1 IMAD R12, R18, R20, R11 ;  /* 0x00000014120c1224 */ /* 0x004fe400078e020b */
[----:B------:R-:W-:Y:S01]  /*5e70*/  IMAD R14, R5, UR4, R14 ;  /* 0x00000004050e7c24 */ /* 0x000fe2000f8e020e */
[----:B------:R-:W-:Y:S01]  /*5e80*/  ULDC UR4, c[0x0][0x600] ;  /* 0x0001800000047ab9 */ /* 0x000fe20000000800 */
[----:B------:R-:W-:Y:S02]  /*5e90*/  IMAD R12, R15, UR5, R12 ;  /* 0x000000050f0c7c24 */ /* 0x000fe4000f8e020c */
[----:B------:R-:W-:Y:S02]  /*5ea0*/  IMAD R5, R14, UR4, R13 ;  /* 0x000000040e057c24 */ /* 0x000fe4000f8e020d */
[----:B------:R-:W-:-:S03]  /*5eb0*/  IMAD.MOV.U32 R4, RZ, RZ, 0x1 ;  /* 0x00000001ff047424 */ /* 0x000fc600078e00ff */
[----:B------:R-:W-:Y:S02]  /*5ec0*/  SEL R18, R5, R12, !P1 ;  /* 0x0000000c05127207 */ /* 0x000fe40004800000 */
[----:B------:R-:W-:-:S07]  /*5ed0*/  SEL R22, R12, R5, !P1 ;  /* 0x000000050c167207 */ /* 0x000fce0004800000 */
.L_x_114:
[----:B------:R-:W-:Y:S05]  /*5ee0*/  BSYNC B1 ;  /* 0x0000000000017941 */ /* 0x000fea0003800000 */
.L_x_113:
[----:B------:R-:W-:-:S13]  /*5ef0*/  LOP3.LUT P1, RZ, R4, 0xff, RZ, 0xc0, !PT ;  /* 0x000000ff04ff7812 */ /* 0x000fda000782c0ff */
[----:B------:R-:W-:Y:S05]  /*5f00*/  @P1 BRA `(.L_x_117) ;  /* 0xfffffff000f01947 */ /* 0x000fea000383ffff */
[----:B------:R-:W-:Y:S05]  /*5f10*/  BSYNC B0 ;  /* 0x0000000000007941 */ /* 0x000fea0003800000 */
.L_x_105:
[----:B------:R-:W-:-:S03]  /*5f20*/  UMOV UR4, 0xffffffff ;  /* 0xffffffff00047882 */ /* 0x000fc60000000000 */
[----:B------:R-:W-:Y:S05]  /*5f30*/  BRA.DIV UR4, `(.L_x_118) ;  /* 0x0000000604b47947 */ /* 0x000fea000b800000 */
[----:B------:R-:W-:-:S13]  /*5f40*/  ELECT P6, URZ, PT ;  /* 0x00000000003f782f */ /* 0x000fda00038c0000 */
.L_x_137:
[----:B------:R-:W-:Y:S04]  /*5f50*/  BSSY B0, `(.L_x_119) ;  /* 0x0000046000007945 */ /* 0x000fe80003800000 */
[----:B------:R-:W-:Y:S05]  /*5f60*/  @!P6 BRA `(.L_x_120) ;  /* 0x000000040010e947 */ /* 0x000fea0003800000 */
[----:B------:R-:W-:-:S04]  /*5f70*/  LOP3.LUT R23, R23, 0x2, RZ, 0xfc, !PT ;  /* 0x0000000217177812 */ /* 0x000fc800078efcff */
[----:B------:R-:W-:-:S13]  /*5f80*/  ISETP.NE.AND P0, PT, R23, 0x3, PT ;  /* 0x000000031700780c */ /* 0x000fda0003f05270 */
[----:B------:R-:W-:Y:S05]  /*5f90*/  @!P0 BRA `(.L_x_121) ;  /* 0x0000000000048947 */ /* 0x000fea0003800000 */
[----:B------:R-:W-:Y:S01]  /*5fa0*/  BPT.TRAP 0x1 ;  /* 0x000000040000795c */ /* 0x000fe20000300000 */
.L_x_121:
[----:B------:R-:W0:Y:S01]  /*5fb0*/  S2R R5, SR_CgaCtaId ;  /* 0x0000000000057919 */ /* 0x000e220000008800 */
[----:B------:R-:W-:Y:S02]  /*5fc0*/  MOV R0, 0x400 ;  /* 0x0000040000007802 */ /* 0x000fe40000000f00 */
[----:B------:R-:W-:Y:S02]  /*5fd0*/  SHF.L.U32 R2, R3, 0x1f, RZ ;  /* 0x0000001f03027819 */ /* 0x000fe400000006ff */
[----:B0-----:R-:W-:-:S05]  /*5fe0*/  LEA R5, R5, R0, 0x18 ;  /* 0x0000000005057211 */ /* 0x001fca00078ec0ff */
[----:B------:R-:W-:-:S04]  /*5ff0*/  VIADD R5, R5, 0x38 ;  /* 0x0000003805057836 */ /* 0x000fc80000000000 */
[C---:B------:R-:W-:Y:S02]  /*6000*/  IMAD R7, R8.reuse, 0x8, R5 ;  /* 0x0000000808077824 */ /* 0x040fe400078e0205 */
[----:B------:R-:W-:Y:S02]  /*6010*/  VIADD R8, R8, 0x1 ;  /* 0x0000000108087836 */ /* 0x000fe40000000000 */
[----:B------:R-:W0:Y:S03]  /*6020*/  SYNCS.PHASECHK.TRANS64.TRYWAIT P0, [R7+URZ], R2 ;  /* 0x00000002070075a7 */ /* 0x000e26000800017f */
[----:B------:R-:W-:-:S04]  /*6030*/  ISETP.NE.AND P1, PT, R8, 0x7, PT ;  /* 0x000000070800780c */ /* 0x000fc80003f25270 */
[----:B------:R-:W-:Y:S02]  /*6040*/  SEL R0, RZ, 0x1, P1 ;  /* 0x00000001ff007807 */ /* 0x000fe40000800000 */
[----:B------:R-:W-:Y:S02]  /*6050*/  SEL R8, R8, RZ, P1 ;  /* 0x000000ff08087207 */ /* 0x000fe40000800000 */
[----:B------:R-:W-:-:S03]  /*6060*/  LOP3.LUT R9, R3, R0, RZ, 0x3c, !PT ;  /* 0x0000000003097212 */ /* 0x000fc600078e3cff */
[----:B------:R-:W-:Y:S01]  /*6070*/  IMAD R6, R8, 0x8, R5 ;  /* 0x0000000808067824 */ /* 0x000fe200078e0205 */
[----:B------:R-:W-:Y:S01]  /*6080*/  SHF.L.U32 R3, R9, 0x1f, RZ ;  /* 0x0000001f09037819 */ /* 0x000fe200000006ff */
[----:B0-----:R-:W-:Y:S06]  /*6090*/  @!P0 BRA `(.L_x_122) ;  /* 0x00000004007c8947 */ /* 0x001fec0003800000 */
.L_x_138:
[----:B------:R-:W1:Y:S01]  /*60a0*/  SYNCS.PHASECHK.TRANS64.TRYWAIT P0, [R6+URZ], R3 ;  /* 0x00000003060075a7 */ /* 0x000e62000800017f */
[----:B------:R-:W-:-:S05]  /*60b0*/  VIADD R0, R8, 0x1 ;  /* 0x0000000108007836 */ /* 0x000fca0000000000 */
[----:B------:R-:W-:-:S04]  /*60c0*/  ISETP.NE.AND P1, PT, R0, 0x7, PT ;  /* 0x000000070000780c */ /* 0x000fc80003f25270 */
[----:B0-----:R-:W-:Y:S02]  /*60d0*/  SEL R2, RZ, 0x1, P1 ;  /* 0x00000001ff027807 */ /* 0x001fe40000800000 */
[----:B------:R-:W-:Y:S02]  /*60e0*/  SEL R0, R0, RZ, P1 ;  /* 0x000000ff00007207 */ /* 0x000fe40000800000 */
[----:B------:R-:W-:-:S03]  /*60f0*/  LOP3.LUT R9, R9, R2, RZ, 0x3c, !PT ;  /* 0x0000000209097212 */ /* 0x000fc600078e3cff */
[----:B------:R-:W-:Y:S01]  /*6100*/  IMAD R7, R0, 0x8, R5 ;  /* 0x0000000800077824 */ /* 0x000fe200078e0205 */
[----:B------:R-:W-:Y:S01]  /*6110*/  SHF.L.U32 R4, R9, 0x1f, RZ ;  /* 0x0000001f09047819 */ /* 0x000fe200000006ff */
[----:B-1----:R-:W-:Y:S06]  /*6120*/  @!P0 BRA `(.L_x_123) ;  /* 0x00000004006c8947 */ /* 0x002fec0003800000 */
.L_x_139:
[----:B------:R-:W1:Y:S01]  /*6130*/  SYNCS.PHASECHK.TRANS64.TRYWAIT P0, [R7+URZ], R4 ;  /* 0x00000004070075a7 */ /* 0x000e62000800017f */
[----:B------:R-:W-:-:S05]  /*6140*/  VIADD R0, R0, 0x1 ;  /* 0x0000000100007836 */ /* 0x000fca0000000000 */
[----:B------:R-:W-:-:S04]  /*6150*/  ISETP.NE.AND P1, PT, R0, 0x7, PT ;  /* 0x000000070000780c */ /* 0x000fc80003f25270 */
[----:B------:R-:W-:Y:S02]  /*6160*/  SEL R2, RZ, 0x1, P1 ;  /* 0x00000001ff027807 */ /* 0x000fe40000800000 */
[----:B------:R-:W-:Y:S02]  /*6170*/  SEL R0, R0, RZ, P1 ;  /* 0x000000ff00007207 */ /* 0x000fe40000800000 */
[----:B------:R-:W-:-:S03]  /*6180*/  LOP3.LUT R9, R9, R2, RZ, 0x3c, !PT ;  /* 0x0000000209097212 */ /* 0x000fc600078e3cff */
[----:B0-----:R-:W-:Y:S01]  /*6190*/  IMAD R6, R0, 0x8, R5 ;  /* 0x0000000800067824 */ /* 0x001fe200078e0205 */
[----:B------:R-:W-:Y:S01]  /*61a0*/  SHF.L.U32 R3, R9, 0x1f, RZ ;  /* 0x0000001f09037819 */ /* 0x000fe200000006ff */
[----:B-1----:R-:W-:Y:S06]  /*61b0*/  @!P0 BRA `(.L_x_124) ;  /* 0x00000004005c8947 */ /* 0x002fec0003800000 */
.L_x_140:
        /* <DEDUP_REMOVED lines=9> */
.L_x_141:
        /* <DEDUP_REMOVED lines=9> */
.L_x_142:
[----:B------:R-:W1:Y:S01]  /*62e0*/  SYNCS.PHASECHK.TRANS64.TRYWAIT P0, [R6+URZ], R3 ;  /* 0x00000003060075a7 */ /* 0x000e62000800017f */
[----:B------:R-:W-:-:S05]  /*62f0*/  VIADD R0, R0, 0x1 ;  /* 0x0000000100007836 */ /* 0x000fca0000000000 */
[----:B------:R-:W-:-:S04]  /*6300*/  ISETP.NE.AND P1, PT, R0, 0x7, PT ;  /* 0x000000070000780c */ /* 0x000fc80003f25270 */
[----:B------:R-:W-:Y:S02]  /*6310*/  SEL R2, RZ, 0x1, P1 ;  /* 0x00000001ff027807 */ /* 0x000fe40000800000 */
[----:B------:R-:W-:Y:S02]  /*6320*/  SEL R0, R0, RZ, P1 ;  /* 0x000000ff00007207 */ /* 0x000fe40000800000 */
[----:B------:R-:W-:Y:S01]  /*6330*/  LOP3.LUT R2, R9, R2, RZ, 0x3c, !PT ;  /* 0x0000000209027212 */ /* 0x000fe200078e3cff */
[----:B-1----:R-:W-:Y:S06]  /*6340*/  @!P0 BRA `(.L_x_127) ;  /* 0x0000000400348947 */ /* 0x002fec0003800000 */
.L_x_143:
[----:B------:R-:W-:Y:S01]  /*6350*/  IMAD R5, R0, 0x8, R5 ;  /* 0x0000000800057824 */ /* 0x000fe200078e0205 */
[----:B------:R-:W-:-:S07]  /*6360*/  SHF.L.U32 R0, R2, 0x1f, RZ ;  /* 0x0000001f02007819 */ /* 0x000fce00000006ff */
.L_x_128:
[----:B--2---:R2:W3:Y:S02]  /*6370*/  SYNCS.PHASECHK.TRANS64.TRYWAIT P0, [R5+URZ], R0 ;  /* 0x00000000050075a7 */ /* 0x0044e4000800017f */
[----:B---3--:R-:W-:Y:S05]  /*6380*/  @!P0 NANOSLEEP.SYNCS 0x989680 ;  /* 0x009896800000895d */ /* 0x008fea0003900000 */
[----:B------:R-:W3:Y:S02]  /*6390*/  @!P0 SYNCS.PHASECHK.TRANS64 P0, [R5+URZ], R0 ;  /* 0x00000000050085a7 */ /* 0x000ee4000800007f */
[----:B---3--:R-:W-:Y:S05]  /*63a0*/  @!P0 BRA `(.L_x_128) ;  /* 0xfffffffc00f08947 */ /* 0x008fea000383ffff */
.L_x_120:
[----:B------:R-:W-:Y:S05]  /*63b0*/  BSYNC B0 ;  /* 0x0000000000007941 */ /* 0x000fea0003800000 */
.L_x_119:
[----:B------:R-:W-:Y:S05]  /*63c0*/  EXIT ;  /* 0x000000000000794d */ /* 0x000fea0003800000 */
.L_x_19:
[----:B0-----:R-:W-:-:S04]  /*63d0*/  IMAD.U32 R3, RZ, RZ, UR43 ;  /* 0x0000002bff037e24 */ /* 0x001fc8000f8e00ff */
[----:B------:R0:W1:Y:S03]  /*63e0*/  SYNCS.PHASECHK.TRANS64.TRYWAIT P0, [R3+URZ+-0x8], R0 ;  /* 0xfffff800030075a7 */ /* 0x000066000800017f */
[----:B-1----:R-:W-:Y:S05]  /*63f0*/  @!P0 NANOSLEEP.SYNCS 0x989680 ;  /* 0x009896800000895d */ /* 0x002fea0003900000 */
[----:B------:R-:W1:Y:S02]  /*6400*/  @!P0 SYNCS.PHASECHK.TRANS64 P0, [R3+URZ+-0x8], R0 ;  /* 0xfffff800030085a7 */ /* 0x000e64000800007f */
[----:B-1----:R-:W-:Y:S05]  /*6410*/  @!P0 BRA `(.L_x_19) ;  /* 0xfffffffc00ec8947 */ /* 0x002fea000383ffff */
[----:B------:R-:W-:Y:S05]  /*6420*/  BRA `(.L_x_129) ;  /* 0xffffffb400207947 */ /* 0x000fea000383ffff */
.L_x_24:
[----:B-1----:R1:W2:Y:S02]  /*6430*/  SYNCS.PHASECHK.TRANS64.TRYWAIT P1, [R3+URZ], R0 ;  /* 0x00000000030075a7 */ /* 0x0022a4000802017f */
[----:B--2---:R-:W-:Y:S05]  /*6440*/  @!P1 NANOSLEEP.SYNCS 0x989680 ;  /* 0x009896800000995d */ /* 0x004fea0003900000 */
[----:B------:R-:W2:Y:S02]  /*6450*/  @!P1 SYNCS.PHASECHK.TRANS64 P1, [R3+URZ], R0 ;  /* 0x00000000030095a7 */ /* 0x000ea4000802007f */
[----:B--2---:R-:W-:Y:S05]  /*6460*/  @!P1 BRA `(.L_x_24) ;  /* 0xfffffffc00f09947 */ /* 0x004fea000383ffff */
[----:B------:R-:W-:Y:S05]  /*6470*/  BRA `(.L_x_23) ;  /* 0xffffffb4008c7947 */ /* 0x000fea000383ffff */
.L_x_29:
[----:B-1----:R-:W-:-:S04]  /*6480*/  IMAD.U32 R5, RZ, RZ, UR4 ;  /* 0x00000004ff057e24 */ /* 0x002fc8000f8e00ff */
[----:B------:R1:W2:Y:S03]  /*6490*/  SYNCS.PHASECHK.TRANS64.TRYWAIT P1, [R5+URZ], R4 ;  /* 0x00000004050075a7 */ /* 0x0002a6000802017f */
[----:B--2---:R-:W-:Y:S05]  /*64a0*/  @!P1 NANOSLEEP.SYNCS 0x989680 ;  /* 0x009896800000995d */ /* 0x004fea0003900000 */
[----:B------:R-:W2:Y:S02]  /*64b0*/  @!P1 SYNCS.PHASECHK.TRANS64 P1, [R5+URZ], R4 ;  /* 0x00000004050095a7 */ /* 0x000ea4000802007f */
[----:B--2---:R-:W-:Y:S05]  /*64c0*/  @!P1 BRA `(.L_x_29) ;  /* 0xfffffffc00ec9947 */ /* 0x004fea000383ffff */
[----:B------:R-:W-:Y:S05]  /*64d0*/  BRA `(.L_x_28) ;  /* 0xffffffb800b47947 */ /* 0x000fea000383ffff */
.L_x_37:
[----:B0-----:R-:W-:-:S04]  /*64e0*/  IMAD.U32 R3, RZ, RZ, UR43 ;  /* 0x0000002bff037e24 */ /* 0x001fc8000f8e00ff */
[----:B------:R0:W1:Y:S03]  /*64f0*/  SYNCS.PHASECHK.TRANS64.TRYWAIT P0, [R3+URZ+0x8], R0 ;  /* 0x00000800030075a7 */ /* 0x000066000800017f */
[----:B-1----:R-:W-:Y:S05]  /*6500*/  @!P0 NANOSLEEP.SYNCS 0x989680 ;  /* 0x009896800000895d */ /* 0x002fea0003900000 */
[----:B------:R-:W1:Y:S02]  /*6510*/  @!P0 SYNCS.PHASECHK.TRANS64 P0, [R3+URZ+0x8], R0 ;  /* 0x00000800030085a7 */ /* 0x000e64000800007f */
[----:B-1----:R-:W-:Y:S05]  /*6520*/  @!P0 BRA `(.L_x_37) ;  /* 0xfffffffc00ec8947 */ /* 0x002fea000383ffff */
[----:B------:R-:W-:Y:S05]  /*6530*/  BRA `(.L_x_130) ;  /* 0xffffffc000787947 */ /* 0x000fea000383ffff */
.L_x_106:
[----:B------:R-:W-:Y:S01]  /*6540*/  BSSY B1, `(.L_x_131) ;  /* 0x0000006000017945 */ /* 0x000fe20003800000 */
[----:B------:R-:W-:-:S07]  /*6550*/  IMAD.MOV.U32 R15, RZ, RZ, -0x1 ;  /* 0xffffffffff0f7424 */ /* 0x000fce00078e00ff */
[----:B-----5:R-:W-:Y:S05]  /*6560*/  WARPSYNC.COLLECTIVE R15, `(.L_x_132) ;  /* 0x000000000f0c7348 */ /* 0x020fea0003c00000 */
[----:B------:R-:W-:Y:S02]  /*6570*/  ELECT P6, UR62, PT ;  /* 0x00000000003e782f */ /* 0x000fe400038c0000 */
[----:B------:R-:W-:Y:S01]  /*6580*/  MOV R14, UR62 ;  /* 0x0000003e000e7c02 */ /* 0x000fe20008000f00 */
[----:B-----5:R-:W-:Y:S10]  /*6590*/  ENDCOLLECTIVE ;  /* 0x000000000000791b */ /* 0x020ff40003800000 */
.L_x_132:
[----:B------:R-:W-:Y:S05]  /*65a0*/  BSYNC B1 ;  /* 0x0000000000017941 */ /* 0x000fea0003800000 */
.L_x_131:
[----:B------:R-:W-:Y:S05]  /*65b0*/  BRA `(.L_x_133) ;  /* 0xffffffec00507947 */ /* 0x000fea000383ffff */
.L_x_109:
[----:B-1----:R1:W2:Y:S02]  /*65c0*/  SYNCS.PHASECHK.TRANS64.TRYWAIT P1, [R11+URZ+0x38], R6 ;  /* 0x000038060b0075a7 */ /* 0x0022a4000802017f */
[----:B--2---:R-:W-:Y:S05]  /*65d0*/  @!P1 NANOSLEEP.SYNCS 0x989680 ;  /* 0x009896800000995d */ /* 0x004fea0003900000 */
[----:B------:R-:W2:Y:S02]  /*65e0*/  @!P1 SYNCS.PHASECHK.TRANS64 P1, [R11+URZ+0x38], R6 ;  /* 0x000038060b0095a7 */ /* 0x000ea4000802007f */
[----:B--2---:R-:W-:Y:S05]  /*65f0*/  @!P1 BRA `(.L_x_109) ;  /* 0xfffffffc00f09947 */ /* 0x004fea000383ffff */
[----:B------:R-:W-:Y:S05]  /*6600*/  BRA `(.L_x_134) ;  /* 0xffffffec00887947 */ /* 0x000fea000383ffff */
.L_x_118:
[----:B------:R-:W-:Y:S01]  /*6610*/  BSSY B0, `(.L_x_135) ;  /* 0x0000006000007945 */ /* 0x000fe20003800000 */
[----:B------:R-:W-:-:S07]  /*6620*/  IMAD.MOV.U32 R15, RZ, RZ, -0x1 ;  /* 0xffffffffff0f7424 */ /* 0x000fce00078e00ff */
[----:B-----5:R-:W-:Y:S05]  /*6630*/  WARPSYNC.COLLECTIVE R15, `(.L_x_136) ;  /* 0x000000000f0c7348 */ /* 0x020fea0003c00000 */
[----:B------:R-:W-:Y:S02]  /*6640*/  ELECT P6, UR62, PT ;  /* 0x00000000003e782f */ /* 0x000fe400038c0000 */
[----:B------:R-:W-:Y:S01]  /*6650*/  MOV R14, UR62 ;  /* 0x0000003e000e7c02 */ /* 0x000fe20008000f00 */
[----:B-----5:R-:W-:Y:S10]  /*6660*/  ENDCOLLECTIVE ;  /* 0x000000000000791b */ /* 0x020ff40003800000 */
.L_x_136:
[----:B------:R-:W-:Y:S05]  /*6670*/  BSYNC B0 ;  /* 0x0000000000007941 */ /* 0x000fea0003800000 */
.L_x_135:
[----:B------:R-:W-:Y:S05]  /*6680*/  BRA `(.L_x_137) ;  /* 0xfffffff800307947 */ /* 0x000fea000383ffff */
.L_x_122:
[----:B0-----:R0:W1:Y:S02]  /*6690*/  SYNCS.PHASECHK.TRANS64.TRYWAIT P0, [R7+URZ], R2 ;  /* 0x00000002070075a7 */ /* 0x001064000800017f */
[----:B-1----:R-:W-:Y:S05]  /*66a0*/  @!P0 NANOSLEEP.SYNCS 0x989680 ;  /* 0x009896800000895d */ /* 0x002fea0003900000 */
[----:B------:R-:W1:Y:S02]  /*66b0*/  @!P0 SYNCS.PHASECHK.TRANS64 P0, [R7+URZ], R2 ;  /* 0x00000002070085a7 */ /* 0x000e64000800007f */
[----:B-1----:R-:W-:Y:S05]  /*66c0*/  @!P0 BRA `(.L_x_122) ;  /* 0xfffffffc00f08947 */ /* 0x002fea000383ffff */
[----:B------:R-:W-:Y:S05]  /*66d0*/  BRA `(.L_x_138) ;  /* 0xfffffff800707947 */ /* 0x000fea000383ffff */
.L_x_123:
[----:B0-----:R0:W1:Y:S02]  /*66e0*/  SYNCS.PHASECHK.TRANS64.TRYWAIT P0, [R6+URZ], R3 ;  /* 0x00000003060075a7 */ /* 0x001064000800017f */
[----:B-1----:R-:W-:Y:S05]  /*66f0*/  @!P0 NANOSLEEP.SYNCS 0x989680 ;  /* 0x009896800000895d */ /* 0x002fea0003900000 */
[----:B------:R-:W1:Y:S02]  /*6700*/  @!P0 SYNCS.PHASECHK.TRANS64 P0, [R6+URZ], R3 ;  /* 0x00000003060085a7 */ /* 0x000e64000800007f */
[----:B-1----:R-:W-:Y:S05]  /*6710*/  @!P0 BRA `(.L_x_123) ;  /* 0xfffffffc00f08947 */ /* 0x002fea000383ffff */
[----:B------:R-:W-:Y:S05]  /*6720*/  BRA `(.L_x_139) ;  /* 0xfffffff800807947 */ /* 0x000fea000383ffff */
.L_x_124:
[----:B0-----:R0:W1:Y:S02]  /*6730*/  SYNCS.PHASECHK.TRANS64.TRYWAIT P0, [R7+URZ], R4 ;  /* 0x00000004070075a7 */ /* 0x001064000800017f */
[----:B-1----:R-:W-:Y:S05]  /*6740*/  @!P0 NANOSLEEP.SYNCS 0x989680 ;  /* 0x009896800000895d */ /* 0x002fea0003900000 */
[----:B------:R-:W1:Y:S02]  /*6750*/  @!P0 SYNCS.PHASECHK.TRANS64 P0, [R7+URZ], R4 ;  /* 0x00000004070085a7 */ /* 0x000e64000800007f */
[----:B-1----:R-:W-:Y:S05]  /*6760*/  @!P0 BRA `(.L_x_124) ;  /* 0xfffffffc00f08947 */ /* 0x002fea000383ffff */
[----:B------:R-:W-:Y:S05]  /*6770*/  BRA `(.L_x_140) ;  /* 0xfffffff800907947 */ /* 0x000fea000383ffff */
.L_x_125:
[----:B0-----:R0:W1:Y:S02]  /*6780*/  SYNCS.PHASECHK.TRANS64.TRYWAIT P0, [R6+URZ], R3 ;  /* 0x00000003060075a7 */ /* 0x001064000800017f */
[----:B-1----:R-:W-:Y:S05]  /*6790*/  @!P0 NANOSLEEP.SYNCS 0x989680 ;  /* 0x009896800000895d */ /* 0x002fea0003900000 */
[----:B------:R-:W1:Y:S02]  /*67a0*/  @!P0 SYNCS.PHASECHK.TRANS64 P0, [R6+URZ], R3 ;  /* 0x00000003060085a7 */ /* 0x000e64000800007f */
[----:B-1----:R-:W-:Y:S05]  /*67b0*/  @!P0 BRA `(.L_x_125) ;  /* 0xfffffffc00f08947 */ /* 0x002fea000383ffff */
[----:B------:R-:W-:Y:S05]  /*67c0*/  BRA `(.L_x_141) ;  /* 0xfffffff800a07947 */ /* 0x000fea000383ffff */
.L_x_126:
[----:B0-----:R0:W1:Y:S02]  /*67d0*/  SYNCS.PHASECHK.TRANS64.TRYWAIT P0, [R7+URZ], R4 ;  /* 0x00000004070075a7 */ /* 0x001064000800017f */
[----:B-1----:R-:W-:Y:S05]  /*67e0*/  @!P0 NANOSLEEP.SYNCS 0x989680 ;  /* 0x009896800000895d */ /* 0x002fea0003900000 */
[----:B------:R-:W1:Y:S02]  /*67f0*/  @!P0 SYNCS.PHASECHK.TRANS64 P0, [R7+URZ], R4 ;  /* 0x00000004070085a7 */ /* 0x000e64000800007f */
[----:B-1----:R-:W-:Y:S05]  /*6800*/  @!P0 BRA `(.L_x_126) ;  /* 0xfffffffc00f08947 */ /* 0x002fea000383ffff */
[----:B------:R-:W-:Y:S05]  /*6810*/  BRA `(.L_x_142) ;  /* 0xfffffff800b07947 */ /* 0x000fea000383ffff */
.L_x_127:
[----:B-1----:R1:W2:Y:S02]  /*6820*/  SYNCS.PHASECHK.TRANS64.TRYWAIT P0, [R6+URZ], R3 ;  /* 0x00000003060075a7 */ /* 0x0022a4000800017f */
[----:B--2---:R-:W-:Y:S05]  /*6830*/  @!P0 NANOSLEEP.SYNCS 0x989680 ;  /* 0x009896800000895d */ /* 0x004fea0003900000 */
[----:B------:R-:W2:Y:S02]  /*6840*/  @!P0 SYNCS.PHASECHK.TRANS64 P0, [R6+URZ], R3 ;  /* 0x00000003060085a7 */ /* 0x000ea4000800007f */
[----:B--2---:R-:W-:Y:S05]  /*6850*/  @!P0 BRA `(.L_x_127) ;  /* 0xfffffffc00f08947 */ /* 0x004fea000383ffff */
[----:B------:R-:W-:Y:S05]  /*6860*/  BRA `(.L_x_143) ;  /* 0xfffffff800b87947 */ /* 0x000fea000383ffff */
.L_x_144:
[----:B------:R-:W-:-:S00]  /*6870*/  BRA `(.L_x_144) ;  /* 0xfffffffc00fc7947 */ /* 0x000fc0000383ffff */
[----:B------:R-:W-:-:S00]  /*6880*/  NOP ;  /* 0x0000000000007918 */ /* 0x000fc00000000000 */
[----:B------:R-:W-:-:S00]  /*6890*/  NOP ;  /* 0x0000000000007918 */ /* 0x000fc00000000000 */
[----:B------:R-:W-:-:S00]  /*68a0*/  NOP ;  /* 0x0000000000007918 */ /* 0x000fc00000000000 */
[----:B------:R-:W-:-:S00]  /*68b0*/  NOP ;  /* 0x0000000000007918 */ /* 0x000fc00000000000 */
[----:B------:R-:W-:-:S00]  /*68c0*/  NOP ;  /* 0x0000000000007918 */ /* 0x000fc00000000000 */
[----:B------:R-:W-:-:S00]  /*68d0*/  NOP ;  /* 0x0000000000007918 */ /* 0x000fc00000000000 */
[----:B------:R-:W-:-:S00]  /*68e0*/  NOP ;  /* 0x0000000000007918 */ /* 0x000fc00000000000 */
[----:B------:R-:W-:-:S00]  /*68f0*/  NOP ;  /* 0x0000000000007918 */ /* 0x000fc00000000000 */
.L_x_145:


//--------------------- .nv.global.init           --------------------------
	.section	.nv.global.init,"aw",@progbits
.nv.global.init:
	.type		$str$22,@object
	.size		$str$22,($str$23 - $str$22)
$str$22:
        /*0000*/ 	.byte	0x6b, 0x5f, 0x74, 0x69, 0x6c, 0x65, 0x5f, 0x63, 0x6f, 0x75, 0x6e, 0x74, 0x20, 0x3e, 0x3d, 0x20
        /*0010*/ 	.byte	0x31, 0x00
	.type		$str$23,@object
	.size		$str$23,(__unnamed_1 - $str$23)
$str$23:
        /*0012*/ 	.byte	0x2f, 0x74, 0x6d, 0x70, 0x2f, 0x63, 0x75, 0x74, 0x6c, 0x61, 0x73, 0x73, 0x5f, 0x73, 0x77, 0x65
        /*0022*/ 	.byte	0x65, 0x70, 0x5f, 0x73, 0x72, 0x63, 0x2f, 0x69, 0x6e, 0x63, 0x6c, 0x75, 0x64, 0x65, 0x2f, 0x63
        /*0032*/ 	.byte	0x75, 0x74, 0x6c, 0x61, 0x73, 0x73, 0x2f, 0x67, 0x65, 0x6d, 0x6d, 0x2f, 0x63, 0x6f, 0x6c, 0x6c
        /*0042*/ 	.byte	0x65, 0x63, 0x74, 0x69, 0x76, 0x65, 0x2f, 0x73, 0x6d, 0x39, 0x30, 0x5f, 0x6d, 0x6d, 0x61, 0x5f
        /*0052*/ 	.byte	0x74, 0x6d, 0x61, 0x5f, 0x67, 0x6d, 0x6d, 0x61, 0x5f, 0x73, 0x73, 0x5f, 0x77, 0x61, 0x72, 0x70
        /*0062*/ 	.byte	0x73, 0x70, 0x65, 0x63, 0x69, 0x61, 0x6c, 0x69, 0x7a, 0x65, 0x64, 0x2e, 0x68, 0x70, 0x70, 0x00
	.type		__unnamed_1,@object
	.size		__unnamed_1,(.L_0 - __unnamed_1)
__unnamed_1:
        /*0072*/ 	.byte	0x76, 0x6f, 0x69, 0x64, 0x20, 0x63, 0x75, 0x74, 0x6c, 0x61, 0x73, 0x73, 0x3a, 0x3a, 0x67, 0x65
        /* <DEDUP_REMOVED lines=180> */
        /*0bc2*/ 	.byte	0x64, 0x65, 0x6e, 0x74, 0x69, 0x74, 0x79, 0x5d, 0x00
.L_0:


//--------------------- .nv.shared._ZN7cutlass13device_kernelINS_4gemm6kernel13GemmUniversalIN4cute5tupleIJiiiiEEENS1_10collective13CollectiveMmaINS1_34MainloopSm90TmaGmmaWarpSpecializedILi7ENS5_IJNS4_1CILi2EEESB_NSA_ILi1EEEEEENS1_32KernelTmaWarpSpecializedPingpongEEENS5_IJNSA_ILi64EEESG_NSA_ILi128EEEEEENS_6half_tENS5_IJlSC_lEEESJ_SK_NS4_8TiledMMAINS4_8MMA_AtomIJNS4_4SM904GMMA25MMA_64x64x16_F32F16F16_SSILNSO_5MajorE0ELSQ_0ELNSO_7ScaleInE1ELSR_1EEEEEENS4_6LayoutINS5_IJSC_SC_SC_EEENS5_IJNSA_ILi0EEESW_SW_EEEEENS5_IJNS4_10UnderscoreESZ_SZ_EEEEENS4_23SM90_TMA_LOAD_MULTICASTENS4_14ComposedLayoutINS4_7SwizzleILi3ELi4ELi3EEENS4_18smem_ptr_flag_bitsILi16EEENSU_INS5_IJNSA_ILi8EEESG_EEENS5_IJSG_SC_EEEEEEEvNS4_8identityES12_S1C_vS1D_EENS_8epilogue10collective6detail29Sm90TmaWarpSpecializedAdapterINS1G_15DefaultEpilogueISJ_SK_SK_NS1F_6thread17LinearCombinationISJ_Li1EffLNS1K_9ScaleType4KindE0ELNS_15FloatRoundStyleE2ESJ_EENS1_15EpilogueDefaultEEEEEvvEEEEvNT_6ParamsE --------------------------
	.section	.nv.shared._ZN7cutlass13device_kernelINS_4gemm6kernel13GemmUniversalIN4cute5tupleIJiiiiEEENS1_10collective13CollectiveMmaINS1_34MainloopSm90TmaGmmaWarpSpecializedILi7ENS5_IJNS4_1CILi2EEESB_NSA_ILi1EEEEEENS1_32KernelTmaWarpSpecializedPingpongEEENS5_IJNSA_ILi64EEESG_NSA_ILi128EEEEEENS_6half_tENS5_IJlSC_lEEESJ_SK_NS4_8TiledMMAINS4_8MMA_AtomIJNS4_4SM904GMMA25MMA_64x64x16_F32F16F16_SSILNSO_5MajorE0ELSQ_0ELNSO_7ScaleInE1ELSR_1EEEEEENS4_6LayoutINS5_IJSC_SC_SC_EEENS5_IJNSA_ILi0EEESW_SW_EEEEENS5_IJNS4_10UnderscoreESZ_SZ_EEEEENS4_23SM90_TMA_LOAD_MULTICASTENS4_14ComposedLayoutINS4_7SwizzleILi3ELi4ELi3EEENS4_18smem_ptr_flag_bitsILi16EEENSU_INS5_IJNSA_ILi8EEESG_EEENS5_IJSG_SC_EEEEEEEvNS4_8identityES12_S1C_vS1D_EENS_8epilogue10collective6detail29Sm90TmaWarpSpecializedAdapterINS1G_15DefaultEpilogueISJ_SK_SK_NS1F_6thread17LinearCombinationISJ_Li1EffLNS1K_9ScaleType4KindE0ELNS_15FloatRoundStyleE2ESJ_EENS1_15EpilogueDefaultEEEEEvvEEEEvNT_6ParamsE,"aw",@nobits
	.sectionflags	@""
	.align	16
	.zero		1024


//--------------------- .nv.shared.reserved.0     --------------------------
	.section	.nv.shared.reserved.0,"aw",@nobits
	.weak		__nv_reservedSMEM_offset_0_alias
	.size		__nv_reservedSMEM_offset_0_alias, 0, 0
	.other		__nv_reservedSMEM_offset_0_alias,@"STO_CUDA_RESERVED_SHARED STV_DEFAULT"
__nv_reservedSMEM_offset_0_alias:
	.zero		0


//--------------------- .nv.global                --------------------------
	.section	.nv.global,"aw",@nobits
.nv.global:
	.type		_ZN40_INTERNAL_61a32dd9_4_k_cu_930e8cea_246414cute1_E,@object
	.size		_ZN40_INTERNAL_61a32dd9_4_k_cu_930e8cea_246414cute1_E,(_ZN40_INTERNAL_61a32dd9_4_k_cu_930e8cea_246414cuda3std3__45__cpo6cbeginE - _ZN40_INTERNAL_61a32dd9_4_k_cu_930e8cea_246414cute1_E)
_ZN40_INTERNAL_61a32dd9_4_k_cu_930e8cea_246414cute1_E:
	.zero		1
	.type		_ZN40_INTERNAL_61a32dd9_4_k_cu_930e8cea_246414cuda3std3__45__cpo6cbeginE,@object
	.size		_ZN40_INTERNAL_61a32dd9_4_k_cu_930e8cea_246414cuda3std3__45__cpo6cbeginE,(_ZN40_INTERNAL_61a32dd9_4_k_cu_930e8cea_246414cuda3std3__48in_placeE - _ZN40_INTERNAL_61a32dd9_4_k_cu_930e8cea_246414cuda3std3__45__cpo6cbeginE)
_ZN40_INTERNAL_61a32dd9_4_k_cu_930e8cea_246414cuda3std3__45__cpo6cbeginE:
	.zero		1
	.type		_ZN40_INTERNAL_61a32dd9_4_k_cu_930e8cea_246414cuda3std3__48in_placeE,@object
	.size		_ZN40_INTERNAL_61a32dd9_4_k_cu_930e8cea_246414cuda3std3__48in_placeE,(_ZN40_INTERNAL_61a32dd9_4_k_cu_930e8cea_246414cuda3std6ranges3__45__cpo9iter_moveE - _ZN40_INTERNAL_61a32dd9_4_k_cu_930e8cea_246414cuda3std3__48in_placeE)
_ZN40_INTERNAL_61a32dd9_4_k_cu_930e8cea_246414cuda3std3__48in_placeE:
	.zero		1
	.type		_ZN40_INTERNAL_61a32dd9_4_k_cu_930e8cea_246414cuda3std6ranges3__45__cpo9iter_moveE,@object
	.size		_ZN40_INTERNAL_61a32dd9_4_k_cu_930e8cea_246414cuda3std6ranges3__45__cpo9iter_moveE,(_ZN40_INTERNAL_61a32dd9_4_k_cu_930e8cea_246414cuda3std3__45__cpo5beginE - _ZN40_INTERNAL_61a32dd9_4_k_cu_930e8cea_246414cuda3std6ranges3__45__cpo9iter_moveE)
_ZN40_INTERNAL_61a32dd9_4_k_cu_930e8cea_246414cuda3std6ranges3__45__cpo9iter_moveE:
	.zero		1
	.type		_ZN40_INTERNAL_61a32dd9_4_k_cu_930e8cea_246414cuda3std3__45__cpo5beginE,@object
	.size		_ZN40_INTERNAL_61a32dd9_4_k_cu_930e8cea_246414cuda3std3__45__cpo5beginE,(_ZN40_INTERNAL_61a32dd9_4_k_cu_930e8cea_246414cuda3std3__442_GLOBAL__N__61a32dd9_4_k_cu_930e8cea_246416ignoreE - _ZN40_INTERNAL_61a32dd9_4_k_cu_930e8cea_246414cuda3std3__45__cpo5beginE)
_ZN40_INTERNAL_61a32dd9_4_k_cu_930e8cea_246414cuda3std3__45__cpo5beginE:
	.zero		1
	.type		_ZN40_INTERNAL_61a32dd9_4_k_cu_930e8cea_246414cuda3std3__442_GLOBAL__N__61a32dd9_4_k_cu_930e8cea_246416ignoreE,@object
	.size		_ZN40_INTERNAL_61a32dd9_4_k_cu_930e8cea_246414cuda3std3__442_GLOBAL__N__61a32dd9_4_k_cu_930e8cea_246416ignoreE,(_ZN40_INTERNAL_61a32dd9_4_k_cu_930e8cea_246414cute7productE - _ZN40_INTERNAL_61a32dd9_4_k_cu_930e8cea_246414cuda3std3__442_GLOBAL__N__61a32dd9_4_k_cu_930e8cea_246416ignoreE)
_ZN40_INTERNAL_61a32dd9_4_k_cu_930e8cea_246414cuda3std3__442_GLOBAL__N__61a32dd9_4_k_cu_930e8cea_246416ignoreE:
	.zero		1
	.type		_ZN40_INTERNAL_61a32dd9_4_k_cu_930e8cea_246414cute7productE,@object
	.size		_ZN40_INTERNAL_61a32dd9_4_k_cu_930e8cea_246414cute7productE,(_ZN40_INTERNAL_61a32dd9_4_k_cu_930e8cea_246414cuda3std3__45__cpo3endE - _ZN40_INTERNAL_61a32dd9_4_k_cu_930e8cea_246414cute7productE)
_ZN40_INTERNAL_61a32dd9_4_k_cu_930e8cea_246414cute7productE:
	.zero		1
	.type		_ZN40_INTERNAL_61a32dd9_4_k_cu_930e8cea_246414cuda3std3__45__cpo3endE,@object
	.size		_ZN40_INTERNAL_61a32dd9_4_k_cu_930e8cea_246414cuda3std3__45__cpo3endE,(_ZN40_INTERNAL_61a32dd9_4_k_cu_930e8cea_246414cuda3std3__419piecewise_constructE - _ZN40_INTERNAL_61a32dd9_4_k_cu_930e8cea_246414cuda3std3__45__cpo3endE)
_ZN40_INTERNAL_61a32dd9_4_k_cu_930e8cea_246414cuda3std3__45__cpo3endE:
	.zero		1
	.type		_ZN40_INTERNAL_61a32dd9_4_k_cu_930e8cea_246414cuda3std3__419piecewise_constructE,@object
	.size		_ZN40_INTERNAL_61a32dd9_4_k_cu_930e8cea_246414cuda3std3__419piecewise_constructE,(_ZN40_INTERNAL_61a32dd9_4_k_cu_930e8cea_246414cuda3std3__45__cpo4cendE - _ZN40_INTERNAL_61a32dd9_4_k_cu_930e8cea_246414cuda3std3__419piecewise_constructE)
_ZN40_INTERNAL_61a32dd9_4_k_cu_930e8cea_246414cuda3std3__419piecewise_constructE:
	.zero		1
	.type		_ZN40_INTERNAL_61a32dd9_4_k_cu_930e8cea_246414cuda3std3__45__cpo4cendE,@object
	.size		_ZN40_INTERNAL_61a32dd9_4_k_cu_930e8cea_246414cuda3std3__45__cpo4cendE,(_ZN40_INTERNAL_61a32dd9_4_k_cu_930e8cea_246414cuda3std6ranges3__45__cpo4swapE - _ZN40_INTERNAL_61a32dd9_4_k_cu_930e8cea_246414cuda3std3__45__cpo4cendE)
_ZN40_INTERNAL_61a32dd9_4_k_cu_930e8cea_246414cuda3std3__45__cpo4cendE:
	.zero		1
	.type		_ZN40_INTERNAL_61a32dd9_4_k_cu_930e8cea_246414cuda3std6ranges3__45__cpo4swapE,@object
	.size		_ZN40_INTERNAL_61a32dd9_4_k_cu_930e8cea_246414cuda3std6ranges3__45__cpo4swapE,(.L_8 - _ZN40_INTERNAL_61a32dd9_4_k_cu_930e8cea_246414cuda3std6ranges3__45__cpo4swapE)
_ZN40_INTERNAL_61a32dd9_4_k_cu_930e8cea_246414cuda3std6ranges3__45__cpo4swapE:
	.zero		1
.L_8:


//--------------------- .nv.constant0._ZN7cutlass13device_kernelINS_4gemm6kernel13GemmUniversalIN4cute5tupleIJiiiiEEENS1_10collective13CollectiveMmaINS1_34MainloopSm90TmaGmmaWarpSpecializedILi7ENS5_IJNS4_1CILi2EEESB_NSA_ILi1EEEEEENS1_32KernelTmaWarpSpecializedPingpongEEENS5_IJNSA_ILi64EEESG_NSA_ILi128EEEEEENS_6half_tENS5_IJlSC_lEEESJ_SK_NS4_8TiledMMAINS4_8MMA_AtomIJNS4_4SM904GMMA25MMA_64x64x16_F32F16F16_SSILNSO_5MajorE0ELSQ_0ELNSO_7ScaleInE1ELSR_1EEEEEENS4_6LayoutINS5_IJSC_SC_SC_EEENS5_IJNSA_ILi0EEESW_SW_EEEEENS5_IJNS4_10UnderscoreESZ_SZ_EEEEENS4_23SM90_TMA_LOAD_MULTICASTENS4_14ComposedLayoutINS4_7SwizzleILi3ELi4ELi3EEENS4_18smem_ptr_flag_bitsILi16EEENSU_INS5_IJNSA_ILi8EEESG_EEENS5_IJSG_SC_EEEEEEEvNS4_8identityES12_S1C_vS1D_EENS_8epilogue10collective6detail29Sm90TmaWarpSpecializedAdapterINS1G_15DefaultEpilogueISJ_SK_SK_NS1F_6thread17LinearCombinationISJ_Li1EffLNS1K_9ScaleType4KindE0ELNS_15FloatRoundStyleE2ESJ_EENS1_15EpilogueDefaultEEEEEvvEEEEvNT_6ParamsE --------------------------
	.section	.nv.constant0._ZN7cutlass13device_kernelINS_4gemm6kernel13GemmUniversalIN4cute5tupleIJiiiiEEENS1_10collective13CollectiveMmaINS1_34MainloopSm90TmaGmmaWarpSpecializedILi7ENS5_IJNS4_1CILi2EEESB_NSA_ILi1EEEEEENS1_32KernelTmaWarpSpecializedPingpongEEENS5_IJNSA_ILi64EEESG_NSA_ILi128EEEEEENS_6half_tENS5_IJlSC_lEEESJ_SK_NS4_8TiledMMAINS4_8MMA_AtomIJNS4_4SM904GMMA25MMA_64x64x16_F32F16F16_SSILNSO_5MajorE0ELSQ_0ELNSO_7ScaleInE1ELSR_1EEEEEENS4_6LayoutINS5_IJSC_SC_SC_EEENS5_IJNSA_ILi0EEESW_SW_EEEEENS5_IJNS4_10UnderscoreESZ_SZ_EEEEENS4_23SM90_TMA_LOAD_MULTICASTENS4_14ComposedLayoutINS4_7SwizzleILi3ELi4ELi3EEENS4_18smem_ptr_flag_bitsILi16EEENSU_INS5_IJNSA_ILi8EEESG_EEENS5_IJSG_SC_EEEEEEEvNS4_8identityES12_S1C_vS1D_EENS_8epilogue10collective6detail29Sm90TmaWarpSpecializedAdapterINS1G_15DefaultEpilogueISJ_SK_SK_NS1F_6thread17LinearCombinationISJ_Li1EffLNS1K_9ScaleType4KindE0ELNS_15FloatRoundStyleE2ESJ_EENS1_15EpilogueDefaultEEEEEvvEEEEvNT_6ParamsE,"a",@progbits
	.sectionflags	@""
	.align	4
.nv.constant0._ZN7cutlass13device_kernelINS_4gemm6kernel13GemmUniversalIN4cute5tupleIJiiiiEEENS1_10collective13CollectiveMmaINS1_34MainloopSm90TmaGmmaWarpSpecializedILi7ENS5_IJNS4_1CILi2EEESB_NSA_ILi1EEEEEENS1_32KernelTmaWarpSpecializedPingpongEEENS5_IJNSA_ILi64EEESG_NSA_ILi128EEEEEENS_6half_tENS5_IJlSC_lEEESJ_SK_NS4_8TiledMMAINS4_8MMA_AtomIJNS4_4SM904GMMA25MMA_64x64x16_F32F16F16_SSILNSO_5MajorE0ELSQ_0ELNSO_7ScaleInE1ELSR_1EEEEEENS4_6LayoutINS5_IJSC_SC_SC_EEENS5_IJNSA_ILi0EEESW_SW_EEEEENS5_IJNS4_10UnderscoreESZ_SZ_EEEEENS4_23SM90_TMA_LOAD_MULTICASTENS4_14ComposedLayoutINS4_7SwizzleILi3ELi4ELi3EEENS4_18smem_ptr_flag_bitsILi16EEENSU_INS5_IJNSA_ILi8EEESG_EEENS5_IJSG_SC_EEEEEEEvNS4_8identityES12_S1C_vS1D_EENS_8epilogue10collective6detail29Sm90TmaWarpSpecializedAdapterINS1G_15DefaultEpilogueISJ_SK_SK_NS1F_6thread17LinearCombinationISJ_Li1EffLNS1K_9ScaleType4KindE0ELNS_15FloatRoundStyleE2ESJ_EENS1_15EpilogueDefaultEEEEEvvEEEEvNT_6ParamsE:
	.zero		1664


//--------------------- SYMBOLS --------------------------

	.type		.nv.reservedSmem.offset0,@object
	.size		.nv.reservedSmem.offset0,0x4
	.type		__assertfail,@function
